	.target	sm_100a

	.elftype	@"ET_EXEC"


//--------------------- .note.nv.tkinfo           --------------------------
	.section	.note.nv.tkinfo,"",@"SHT_NOTE"
	.sectionflags	@"SHF_NOTE_NV_TKINFO"
	.tkinfo
        /*0018*/ 	.word	0x00000002
        /*0030*/ 	.string	""
        /*0030*/ 	.string	"ptxas"
        /*0030*/ 	.string	"Cuda compilation tools, release 13.0, V13.0.88"
        /*0030*/ 	.string	"Build cuda_13.0.r13.0/compiler.36424714_0"
        /*0030*/ 	.string	"-arch sm_100a -m 64 "



//--------------------- .note.nv.cuinfo           --------------------------
	.section	.note.nv.cuinfo,"",@"SHT_NOTE"
	.sectionflags	@"SHF_NOTE_NV_CUINFO"
        /*0018*/ 	.short	0x0002
        /*001a*/ 	.short	0x0064
        /*001c*/ 	.short	0x0082
	.zero		2


//--------------------- .nv.info                  --------------------------
	.section	.nv.info,"",@"SHT_CUDA_INFO"
	.align	4


	//----- nvinfo : EIATTR_REGCOUNT
	.align		4
        /*0000*/ 	.byte	0x04, 0x2f
        /*0002*/ 	.short	(.L_19 - .L_18)
	.align		4
.L_18:
        /*0004*/ 	.word	index@(_ZN7cutlass13device_kernelINS_4gemm6kernel13GemmUniversalIN4cute5tupleIJiiiiEEENS1_10collective13CollectiveMmaINS1_35MainloopSm100TmaUmmaWarpSpecializedILi4ELi2ELi4ENS5_IJNS4_1CILi1EEESB_SB_EEEEENS5_IJNSA_ILi64EEENSA_ILi256EEENSA_ILi32EEEEEENS_10tfloat32_tENS5_IJSB_llEEESI_NS5_IJlSB_lEEENS4_8TiledMMAINS4_8MMA_AtomIJNS4_17SM100_MMA_TF32_SSISI_SI_fLi64ELi256ELNS4_4UMMA5MajorE1ELSP_0ELNSO_7ScaleInE0ELSQ_0EEEEEENS4_6LayoutISC_NS5_IJNSA_ILi0EEESU_SU_EEEEENS5_IJNS4_10UnderscoreESX_SX_EEEEENS4_13SM90_TMA_LOADENS4_14ComposedLayoutINS4_7SwizzleILi2ELi5ELi2EEENS4_18smem_ptr_flag_bitsILi32EEENST_INS5_IJSG_NSA_ILi4EEEEEENS5_IJSB_SG_EEEEEEEvNS4_8identityES10_NS11_INS12_ILi3ELi4ELi3EEES15_NST_INS5_IJNSA_ILi8EEESG_EEENS5_IJSG_SB_EEEEEEEvS1B_EENS_8epilogue10collective18CollectiveEpilogueINS1J_23Sm100TmaWarpSpecializedILi4ELi2ELi16ELb1ELb0EEEJSH_NS5_IJNST_ISE_SB_EENST_ISG_SB_EEEEESI_SK_SI_SK_NS1J_6fusion15FusionCallbacksIS1N_NS1R_17LinearCombinationISI_fSI_fLNS_15FloatRoundStyleE2EEESH_S1Q_JEEENS4_5SM1004TMEM4LOAD26SM100_TMEM_LOAD_16dp128b8xES10_S1H_NS4_17SM75_U32x4_LDSM_NENS4_14SM90_TMA_STOREES1H_NS4_17SM90_U32x4_STSM_NENS4_39AutoVectorizingCopyWithAssumedAlignmentILi128EEEEEEvvEEEEvNT_6ParamsE)
        /*0008*/ 	.word	0x0000005e


	//----- nvinfo : EIATTR_FRAME_SIZE
	.align		4
.L_19:
        /*000c*/ 	.byte	0x04, 0x11
        /*000e*/ 	.short	(.L_21 - .L_20)
	.align		4
.L_20:
        /*0010*/ 	.word	index@($__internal_2_$__cuda_sm10x_tcgen05_guardrail_trap_unallocated_columns_being_dealloced)
        /*0014*/ 	.word	0x00000000


	//----- nvinfo : EIATTR_FRAME_SIZE
	.align		4
.L_21:
        /*0018*/ 	.byte	0x04, 0x11
        /*001a*/ 	.short	(.L_23 - .L_22)
	.align		4
.L_22:
        /*001c*/ 	.word	index@($__internal_1_$__cuda_sm10x_tcgen05_guardrail_trap_phase_invalid_during_alloc)
        /*0020*/ 	.word	0x00000000


	//----- nvinfo : EIATTR_FRAME_SIZE
	.align		4
.L_23:
        /*0024*/ 	.byte	0x04, 0x11
        /*0026*/ 	.short	(.L_25 - .L_24)
	.align		4
.L_24:
        /*0028*/ 	.word	index@($__internal_0_$__cuda_sm10x_tcgen05_guardrail_trap_col_being_dealloced_not_returned_by_alloc)
        /*002c*/ 	.word	0x00000000


	//----- nvinfo : EIATTR_FRAME_SIZE
	.align		4
.L_25:
        /*0030*/ 	.byte	0x04, 0x11
        /*0032*/ 	.short	(.L_27 - .L_26)
	.align		4
.L_26:
        /*0034*/ 	.word	index@(_ZN7cutlass13device_kernelINS_4gemm6kernel13GemmUniversalIN4cute5tupleIJiiiiEEENS1_10collective13CollectiveMmaINS1_35MainloopSm100TmaUmmaWarpSpecializedILi4ELi2ELi4ENS5_IJNS4_1CILi1EEESB_SB_EEEEENS5_IJNSA_ILi64EEENSA_ILi256EEENSA_ILi32EEEEEENS_10tfloat32_tENS5_IJSB_llEEESI_NS5_IJlSB_lEEENS4_8TiledMMAINS4_8MMA_AtomIJNS4_17SM100_MMA_TF32_SSISI_SI_fLi64ELi256ELNS4_4UMMA5MajorE1ELSP_0ELNSO_7ScaleInE0ELSQ_0EEEEEENS4_6LayoutISC_NS5_IJNSA_ILi0EEESU_SU_EEEEENS5_IJNS4_10UnderscoreESX_SX_EEEEENS4_13SM90_TMA_LOADENS4_14ComposedLayoutINS4_7SwizzleILi2ELi5ELi2EEENS4_18smem_ptr_flag_bitsILi32EEENST_INS5_IJSG_NSA_ILi4EEEEEENS5_IJSB_SG_EEEEEEEvNS4_8identityES10_NS11_INS12_ILi3ELi4ELi3EEES15_NST_INS5_IJNSA_ILi8EEESG_EEENS5_IJSG_SB_EEEEEEEvS1B_EENS_8epilogue10collective18CollectiveEpilogueINS1J_23Sm100TmaWarpSpecializedILi4ELi2ELi16ELb1ELb0EEEJSH_NS5_IJNST_ISE_SB_EENST_ISG_SB_EEEEESI_SK_SI_SK_NS1J_6fusion15FusionCallbacksIS1N_NS1R_17LinearCombinationISI_fSI_fLNS_15FloatRoundStyleE2EEESH_S1Q_JEEENS4_5SM1004TMEM4LOAD26SM100_TMEM_LOAD_16dp128b8xES10_S1H_NS4_17SM75_U32x4_LDSM_NENS4_14SM90_TMA_STOREES1H_NS4_17SM90_U32x4_STSM_NENS4_39AutoVectorizingCopyWithAssumedAlignmentILi128EEEEEEvvEEEEvNT_6ParamsE)
        /*0038*/ 	.word	0x00000000


	//----- nvinfo : EIATTR_MIN_STACK_SIZE
	.align		4
.L_27:
        /*003c*/ 	.byte	0x04, 0x12
        /*003e*/ 	.short	(.L_29 - .L_28)
	.align		4
.L_28:
        /*0040*/ 	.word	index@(_ZN7cutlass13device_kernelINS_4gemm6kernel13GemmUniversalIN4cute5tupleIJiiiiEEENS1_10collective13CollectiveMmaINS1_35MainloopSm100TmaUmmaWarpSpecializedILi4ELi2ELi4ENS5_IJNS4_1CILi1EEESB_SB_EEEEENS5_IJNSA_ILi64EEENSA_ILi256EEENSA_ILi32EEEEEENS_10tfloat32_tENS5_IJSB_llEEESI_NS5_IJlSB_lEEENS4_8TiledMMAINS4_8MMA_AtomIJNS4_17SM100_MMA_TF32_SSISI_SI_fLi64ELi256ELNS4_4UMMA5MajorE1ELSP_0ELNSO_7ScaleInE0ELSQ_0EEEEEENS4_6LayoutISC_NS5_IJNSA_ILi0EEESU_SU_EEEEENS5_IJNS4_10UnderscoreESX_SX_EEEEENS4_13SM90_TMA_LOADENS4_14ComposedLayoutINS4_7SwizzleILi2ELi5ELi2EEENS4_18smem_ptr_flag_bitsILi32EEENST_INS5_IJSG_NSA_ILi4EEEEEENS5_IJSB_SG_EEEEEEEvNS4_8identityES10_NS11_INS12_ILi3ELi4ELi3EEES15_NST_INS5_IJNSA_ILi8EEESG_EEENS5_IJSG_SB_EEEEEEEvS1B_EENS_8epilogue10collective18CollectiveEpilogueINS1J_23Sm100TmaWarpSpecializedILi4ELi2ELi16ELb1ELb0EEEJSH_NS5_IJNST_ISE_SB_EENST_ISG_SB_EEEEESI_SK_SI_SK_NS1J_6fusion15FusionCallbacksIS1N_NS1R_17LinearCombinationISI_fSI_fLNS_15FloatRoundStyleE2EEESH_S1Q_JEEENS4_5SM1004TMEM4LOAD26SM100_TMEM_LOAD_16dp128b8xES10_S1H_NS4_17SM75_U32x4_LDSM_NENS4_14SM90_TMA_STOREES1H_NS4_17SM90_U32x4_STSM_NENS4_39AutoVectorizingCopyWithAssumedAlignmentILi128EEEEEEvvEEEEvNT_6ParamsE)
        /*0044*/ 	.word	0x00000000
.L_29:


//--------------------- .nv.compat                --------------------------
	.section	.nv.compat,"",@"SHT_CUDA_COMPAT_INFO"
	.align	4
        /*0000*/ 	.byte	0x02, 0x09, 0x01, 0x00, 0x02, 0x02, 0x02, 0x00, 0x02, 0x05, 0x05, 0x00, 0x03, 0x07, 0x01, 0x01
        /*0010*/ 	.byte	0x02, 0x03, 0x01, 0x00, 0x02, 0x06, 0x01, 0x00, 0x04, 0x0b, 0x08, 0x00, 0x09, 0x00, 0x00, 0x00
        /*0020*/ 	.byte	0x00, 0x00, 0x00, 0x00


//--------------------- .nv.info._ZN7cutlass13device_kernelINS_4gemm6kernel13GemmUniversalIN4cute5tupleIJiiiiEEENS1_10collective13CollectiveMmaINS1_35MainloopSm100TmaUmmaWarpSpecializedILi4ELi2ELi4ENS5_IJNS4_1CILi1EEESB_SB_EEEEENS5_IJNSA_ILi64EEENSA_ILi256EEENSA_ILi32EEEEEENS_10tfloat32_tENS5_IJSB_llEEESI_NS5_IJlSB_lEEENS4_8TiledMMAINS4_8MMA_AtomIJNS4_17SM100_MMA_TF32_SSISI_SI_fLi64ELi256ELNS4_4UMMA5MajorE1ELSP_0ELNSO_7ScaleInE0ELSQ_0EEEEEENS4_6LayoutISC_NS5_IJNSA_ILi0EEESU_SU_EEEEENS5_IJNS4_10UnderscoreESX_SX_EEEEENS4_13SM90_TMA_LOADENS4_14ComposedLayoutINS4_7SwizzleILi2ELi5ELi2EEENS4_18smem_ptr_flag_bitsILi32EEENST_INS5_IJSG_NSA_ILi4EEEEEENS5_IJSB_SG_EEEEEEEvNS4_8identityES10_NS11_INS12_ILi3ELi4ELi3EEES15_NST_INS5_IJNSA_ILi8EEESG_EEENS5_IJSG_SB_EEEEEEEvS1B_EENS_8epilogue10collective18CollectiveEpilogueINS1J_23Sm100TmaWarpSpecializedILi4ELi2ELi16ELb1ELb0EEEJSH_NS5_IJNST_ISE_SB_EENST_ISG_SB_EEEEESI_SK_SI_SK_NS1J_6fusion15FusionCallbacksIS1N_NS1R_17LinearCombinationISI_fSI_fLNS_15FloatRoundStyleE2EEESH_S1Q_JEEENS4_5SM1004TMEM4LOAD26SM100_TMEM_LOAD_16dp128b8xES10_S1H_NS4_17SM75_U32x4_LDSM_NENS4_14SM90_TMA_STOREES1H_NS4_17SM90_U32x4_STSM_NENS4_39AutoVectorizingCopyWithAssumedAlignmentILi128EEEEEEvvEEEEvNT_6ParamsE --------------------------
	.section	.nv.info._ZN7cutlass13device_kernelINS_4gemm6kernel13GemmUniversalIN4cute5tupleIJiiiiEEENS1_10collective13CollectiveMmaINS1_35MainloopSm100TmaUmmaWarpSpecializedILi4ELi2ELi4ENS5_IJNS4_1CILi1EEESB_SB_EEEEENS5_IJNSA_ILi64EEENSA_ILi256EEENSA_ILi32EEEEEENS_10tfloat32_tENS5_IJSB_llEEESI_NS5_IJlSB_lEEENS4_8TiledMMAINS4_8MMA_AtomIJNS4_17SM100_MMA_TF32_SSISI_SI_fLi64ELi256ELNS4_4UMMA5MajorE1ELSP_0ELNSO_7ScaleInE0ELSQ_0EEEEEENS4_6LayoutISC_NS5_IJNSA_ILi0EEESU_SU_EEEEENS5_IJNS4_10UnderscoreESX_SX_EEEEENS4_13SM90_TMA_LOADENS4_14ComposedLayoutINS4_7SwizzleILi2ELi5ELi2EEENS4_18smem_ptr_flag_bitsILi32EEENST_INS5_IJSG_NSA_ILi4EEEEEENS5_IJSB_SG_EEEEEEEvNS4_8identityES10_NS11_INS12_ILi3ELi4ELi3EEES15_NST_INS5_IJNSA_ILi8EEESG_EEENS5_IJSG_SB_EEEEEEEvS1B_EENS_8epilogue10collective18CollectiveEpilogueINS1J_23Sm100TmaWarpSpecializedILi4ELi2ELi16ELb1ELb0EEEJSH_NS5_IJNST_ISE_SB_EENST_ISG_SB_EEEEESI_SK_SI_SK_NS1J_6fusion15FusionCallbacksIS1N_NS1R_17LinearCombinationISI_fSI_fLNS_15FloatRoundStyleE2EEESH_S1Q_JEEENS4_5SM1004TMEM4LOAD26SM100_TMEM_LOAD_16dp128b8xES10_S1H_NS4_17SM75_U32x4_LDSM_NENS4_14SM90_TMA_STOREES1H_NS4_17SM90_U32x4_STSM_NENS4_39AutoVectorizingCopyWithAssumedAlignmentILi128EEEEEEvvEEEEvNT_6ParamsE,"",@"SHT_CUDA_INFO"
	.sectionflags	@""
	.align	4


	//----- nvinfo : EIATTR_CUDA_API_VERSION
	.align		4
        /*0000*/ 	.byte	0x04, 0x37
        /*0002*/ 	.short	(.L_31 - .L_30)
.L_30:
        /*0004*/ 	.word	0x00000082


	//----- nvinfo : EIATTR_KPARAM_INFO
	.align		4
.L_31:
        /*0008*/ 	.byte	0x04, 0x17
        /*000a*/ 	.short	(.L_33 - .L_32)
.L_32:
        /*000c*/ 	.word	0x00000000
        /*0010*/ 	.short	0x0000
        /*0012*/ 	.short	0x0000
        /*0014*/ 	.byte	0x00, 0xf0, 0x01, 0x20


	//----- nvinfo : EIATTR_AT_ENTRY_FRAGMENTS
	.align		4
.L_33:
        /*0018*/ 	.byte	0x04, 0x4f
        /*001a*/ 	.short	(.L_35 - .L_34)


	//   ....[0]....
.L_34:
        /*001c*/ 	.word	0x00000006


	//----- nvinfo : EIATTR_RESERVED_SMEM_USED
	.align		4
.L_35:
        /*0020*/ 	.byte	0x01, 0x41
	.zero		2


	//----- nvinfo : EIATTR_SPARSE_MMA_MASK
	.align		4
        /*0024*/ 	.byte	0x03, 0x50
        /*0026*/ 	.short	0x0000


	//----- nvinfo : EIATTR_TCGEN05_1CTA_USED
	.align		4
        /*0028*/ 	.byte	0x01, 0x51
	.zero		2


	//----- nvinfo : EIATTR_MAXREG_COUNT
	.align		4
        /*002c*/ 	.byte	0x03, 0x1b
        /*002e*/ 	.short	0x00ff


	//----- nvinfo : EIATTR_NUM_BARRIERS
	.align		4
        /*0030*/ 	.byte	0x02, 0x4c
        /*0032*/ 	.byte	0x07
	.zero		1


	//----- nvinfo : EIATTR_EXTERNS
	.align		4
        /*0034*/ 	.byte	0x04, 0x0f
        /*0036*/ 	.short	(.L_37 - .L_36)


	//   ....[0]....
	.align		4
.L_36:
        /*0038*/ 	.word	index@(__assertfail)


	//----- nvinfo : EIATTR_MERCURY_ISA_VERSION
	.align		4
.L_37:
        /*003c*/ 	.byte	0x03, 0x5f
        /*003e*/ 	.short	0x0101


	//----- nvinfo : EIATTR_INT_WARP_WIDE_INSTR_OFFSETS
	.align		4
        /*0040*/ 	.byte	0x04, 0x31
        /*0042*/ 	.short	(.L_39 - .L_38)


	//   ....[0]....
.L_38:
        /*0044*/ 	.word	0x00001ea0


	//   ....[1]....
        /*0048*/ 	.word	0x00003940


	//   ....[2]....
        /*004c*/ 	.word	0x00003970


	//   ....[3]....
        /*0050*/ 	.word	0x000039c0


	//   ....[4]....
        /*0054*/ 	.word	0x000042c0


	//   ....[5]....
        /*0058*/ 	.word	0x00004320


	//   ....[6]....
        /*005c*/ 	.word	0x00004410


	//   ....[7]....
        /*0060*/ 	.word	0x00004480


	//   ....[8]....
        /*0064*/ 	.word	0x00004570


	//   ....[9]....
        /*0068*/ 	.word	0x000045e0


	//   ....[10]....
        /*006c*/ 	.word	0x000046e0


	//   ....[11]....
        /*0070*/ 	.word	0x00004760


	//   ....[12]....
        /*0074*/ 	.word	0x00004860


	//   ....[13]....
        /*0078*/ 	.word	0x00004930


	//   ....[14]....
        /*007c*/ 	.word	0x000049d0


	//   ....[15]....
        /*0080*/ 	.word	0x00004aa0


	//   ....[16]....
        /*0084*/ 	.word	0x00004b50


	//   ....[17]....
        /*0088*/ 	.word	0x00004c30


	//   ....[18]....
        /*008c*/ 	.word	0x00004db0


	//   ....[19]....
        /*0090*/ 	.word	0x00004f00


	//----- nvinfo : EIATTR_COOP_GROUP_MASK_REGIDS
	.align		4
.L_39:
        /*0094*/ 	.byte	0x04, 0x29
        /*0096*/ 	.short	(.L_41 - .L_40)


	//   ....[0]....
.L_40:
        /*0098*/ 	.word	0xffffffff


	//   ....[1]....
        /*009c*/ 	.word	0xffffffff


	//   ....[2]....
        /*00a0*/ 	.word	0xffffffff


	//   ....[3]....
        /*00a4*/ 	.word	0xffffffff


	//   ....[4]....
        /*00a8*/ 	.word	0xffffffff


	//   ....[5]....
        /*00ac*/ 	.word	0xffffffff


	//   ....[6]....
        /*00b0*/ 	.word	0xffffffff


	//   ....[7]....
        /*00b4*/ 	.word	0xffffffff


	//   ....[8]....
        /*00b8*/ 	.word	0xffffffff


	//   ....[9]....
        /*00bc*/ 	.word	0xffffffff


	//   ....[10]....
        /*00c0*/ 	.word	0xffffffff


	//   ....[11]....
        /*00c4*/ 	.word	0xffffffff


	//   ....[12]....
        /*00c8*/ 	.word	0xffffffff


	//----- nvinfo : EIATTR_COOP_GROUP_INSTR_OFFSETS
	.align		4
.L_41:
        /*00cc*/ 	.byte	0x04, 0x28
        /*00ce*/ 	.short	(.L_43 - .L_42)


	//   ....[0]....
.L_42:
        /*00d0*/ 	.word	0x00000090


	//   ....[1]....
        /*00d4*/ 	.word	0x000004d0


	//   ....[2]....
        /*00d8*/ 	.word	0x00000640


	//   ....[3]....
        /*00dc*/ 	.word	0x000007e0


	//   ....[4]....
        /*00e0*/ 	.word	0x000008e0


	//   ....[5]....
        /*00e4*/ 	.word	0x00000a50


	//   ....[6]....
        /*00e8*/ 	.word	0x00000bf0


	//   ....[7]....
        /*00ec*/ 	.word	0x00001d80


	//   ....[8]....
        /*00f0*/ 	.word	0x00002b60


	//   ....[9]....
        /*00f4*/ 	.word	0x00002d70


	//   ....[10]....
        /*00f8*/ 	.word	0x00002da0


	//   ....[11]....
        /*00fc*/ 	.word	0x00003830


	//   ....[12]....
        /*0100*/ 	.word	0x00003a60


	//----- nvinfo : EIATTR_VRC_CTA_INIT_COUNT
	.align		4
.L_43:
        /*0104*/ 	.byte	0x02, 0x4a
        /*0106*/ 	.byte	0x80
	.zero		1


	//----- nvinfo : EIATTR_SYSCALL_OFFSETS
	.align		4
        /*0108*/ 	.byte	0x04, 0x46
        /*010a*/ 	.short	(.L_45 - .L_44)


	//   ....[0]....
.L_44:
        /*010c*/ 	.word	0x000059b0


	//   ....[1]....
        /*0110*/ 	.word	0x00005aa0


	//   ....[2]....
        /*0114*/ 	.word	0x000062c0


	//   ....[3]....
        /*0118*/ 	.word	0x00006c80


	//   ....[4]....
        /*011c*/ 	.word	0x000075e0


	//   ....[5]....
        /*0120*/ 	.word	0x00007f90


	//   ....[6]....
        /*0124*/ 	.word	0x00008940


	//   ....[7]....
        /*0128*/ 	.word	0x00009320


	//   ....[8]....
        /*012c*/ 	.word	0x00009cd0


	//   ....[9]....
        /*0130*/ 	.word	0x0000a630


	//----- nvinfo : EIATTR_MBARRIER_INSTR_OFFSETS
	.align		4
.L_45:
        /*0134*/ 	.byte	0x04, 0x39
        /*0136*/ 	.short	(.L_47 - .L_46)


	//   ....[0]....
.L_46:
        /*0138*/ 	.word	0x000005b0
        /*013c*/ 	.word	0x000000ff
        /*0140*/ 	.word	0x00000000
        /*0144*/ 	.short	0x0100
        /*0146*/ 	.byte	0x05
	.zero		1


	//   ....[1]....
        /*0148*/ 	.word	0x000005c0
        /*014c*/ 	.word	0x000000ff
        /*0150*/ 	.word	0x00000020
        /*0154*/ 	.short	0x0100
        /*0156*/ 	.byte	0x05
	.zero		1


	//   ....[2]....
        /*0158*/ 	.word	0x000005d0
        /*015c*/ 	.word	0x000000ff
        /*0160*/ 	.word	0x00000008
        /*0164*/ 	.short	0x0100
        /*0166*/ 	.byte	0x05
	.zero		1


	//   ....[3]....
        /*0168*/ 	.word	0x000005e0
        /*016c*/ 	.word	0x000000ff
        /*0170*/ 	.word	0x00000028
        /*0174*/ 	.short	0x0100
        /*0176*/ 	.byte	0x05
	.zero		1


	//   ....[4]....
        /*0178*/ 	.word	0x000005f0
        /*017c*/ 	.word	0x000000ff
        /*0180*/ 	.word	0x00000010
        /*0184*/ 	.short	0x0100
        /*0186*/ 	.byte	0x05
	.zero		1


	//   ....[5]....
        /*0188*/ 	.word	0x00000600
        /*018c*/ 	.word	0x000000ff
        /*0190*/ 	.word	0x00000030
        /*0194*/ 	.short	0x0100
        /*0196*/ 	.byte	0x05
	.zero		1


	//   ....[6]....
        /*0198*/ 	.word	0x00000610
        /*019c*/ 	.word	0x000000ff
        /*01a0*/ 	.word	0x00000018
        /*01a4*/ 	.short	0x0100
        /*01a6*/ 	.byte	0x05
	.zero		1


	//   ....[7]....
        /*01a8*/ 	.word	0x00000620
        /*01ac*/ 	.word	0x000000ff
        /*01b0*/ 	.word	0x00000038
        /*01b4*/ 	.short	0x0100
        /*01b6*/ 	.byte	0x05
	.zero		1


	//   ....[8]....
        /*01b8*/ 	.word	0x00000750
        /*01bc*/ 	.word	0x000000ff
        /*01c0*/ 	.word	0x00000040
        /*01c4*/ 	.short	0x0100
        /*01c6*/ 	.byte	0x07
	.zero		1


	//   ....[9]....
        /*01c8*/ 	.word	0x00000760
        /*01cc*/ 	.word	0x000000ff
        /*01d0*/ 	.word	0x00000060
        /*01d4*/ 	.short	0x0100
        /*01d6*/ 	.byte	0x07
	.zero		1


	//   ....[10]....
        /*01d8*/ 	.word	0x00000770
        /*01dc*/ 	.word	0x000000ff
        /*01e0*/ 	.word	0x00000048
        /*01e4*/ 	.short	0x0100
        /*01e6*/ 	.byte	0x07
	.zero		1


	//   ....[11]....
        /*01e8*/ 	.word	0x00000780
        /*01ec*/ 	.word	0x000000ff
        /*01f0*/ 	.word	0x00000068
        /*01f4*/ 	.short	0x0100
        /*01f6*/ 	.byte	0x07
	.zero		1


	//   ....[12]....
        /*01f8*/ 	.word	0x00000790
        /*01fc*/ 	.word	0x000000ff
        /*0200*/ 	.word	0x00000050
        /*0204*/ 	.short	0x0100
        /*0206*/ 	.byte	0x07
	.zero		1


	//   ....[13]....
        /*0208*/ 	.word	0x000007a0
        /*020c*/ 	.word	0x000000ff
        /*0210*/ 	.word	0x00000070
        /*0214*/ 	.short	0x0100
        /*0216*/ 	.byte	0x07
	.zero		1


	//   ....[14]....
        /*0218*/ 	.word	0x000007b0
        /*021c*/ 	.word	0x000000ff
        /*0220*/ 	.word	0x00000058
        /*0224*/ 	.short	0x0100
        /*0226*/ 	.byte	0x07
	.zero		1


	//   ....[15]....
        /*0228*/ 	.word	0x000007c0
        /*022c*/ 	.word	0x000000ff
        /*0230*/ 	.word	0x00000078
        /*0234*/ 	.short	0x0100
        /*0236*/ 	.byte	0x07
	.zero		1


	//   ....[16]....
        /*0238*/ 	.word	0x000008b0
        /*023c*/ 	.word	0x000000ff
        /*0240*/ 	.word	0x00000080
        /*0244*/ 	.short	0x0100
        /*0246*/ 	.byte	0x05
	.zero		1


	//   ....[17]....
        /*0248*/ 	.word	0x000008c0
        /*024c*/ 	.word	0x000000ff
        /*0250*/ 	.word	0x00000088
        /*0254*/ 	.short	0x0100
        /*0256*/ 	.byte	0x05
	.zero		1


	//   ....[18]....
        /*0258*/ 	.word	0x00000a00
        /*025c*/ 	.word	0x000000ff
        /*0260*/ 	.word	0x00000090
        /*0264*/ 	.short	0x0100
        /*0266*/ 	.byte	0x05
	.zero		1


	//   ....[19]....
        /*0268*/ 	.word	0x00000a10
        /*026c*/ 	.word	0x000000ff
        /*0270*/ 	.word	0x000000a0
        /*0274*/ 	.short	0x0100
        /*0276*/ 	.byte	0x05
	.zero		1


	//   ....[20]....
        /*0278*/ 	.word	0x00000a20
        /*027c*/ 	.word	0x000000ff
        /*0280*/ 	.word	0x00000098
        /*0284*/ 	.short	0x0100
        /*0286*/ 	.byte	0x05
	.zero		1


	//   ....[21]....
        /*0288*/ 	.word	0x00000a30
        /*028c*/ 	.word	0x000000ff
        /*0290*/ 	.word	0x000000a8
        /*0294*/ 	.short	0x0100
        /*0296*/ 	.byte	0x05
	.zero		1


	//   ....[22]....
        /*0298*/ 	.word	0x00000b60
        /*029c*/ 	.word	0x000000ff
        /*02a0*/ 	.word	0x000000b0
        /*02a4*/ 	.short	0x0100
        /*02a6*/ 	.byte	0x07
	.zero		1


	//   ....[23]....
        /*02a8*/ 	.word	0x00000b70
        /*02ac*/ 	.word	0x000000ff
        /*02b0*/ 	.word	0x000000d0
        /*02b4*/ 	.short	0x0100
        /*02b6*/ 	.byte	0x07
	.zero		1


	//   ....[24]....
        /*02b8*/ 	.word	0x00000b80
        /*02bc*/ 	.word	0x000000ff
        /*02c0*/ 	.word	0x000000b8
        /*02c4*/ 	.short	0x0100
        /*02c6*/ 	.byte	0x07
	.zero		1


	//   ....[25]....
        /*02c8*/ 	.word	0x00000b90
        /*02cc*/ 	.word	0x000000ff
        /*02d0*/ 	.word	0x000000d8
        /*02d4*/ 	.short	0x0100
        /*02d6*/ 	.byte	0x07
	.zero		1


	//   ....[26]....
        /*02d8*/ 	.word	0x00000ba0
        /*02dc*/ 	.word	0x000000ff
        /*02e0*/ 	.word	0x000000c0
        /*02e4*/ 	.short	0x0100
        /*02e6*/ 	.byte	0x07
	.zero		1


	//   ....[27]....
        /*02e8*/ 	.word	0x00000bb0
        /*02ec*/ 	.word	0x000000ff
        /*02f0*/ 	.word	0x000000e0
        /*02f4*/ 	.short	0x0100
        /*02f6*/ 	.byte	0x07
	.zero		1


	//   ....[28]....
        /*02f8*/ 	.word	0x00000bc0
        /*02fc*/ 	.word	0x000000ff
        /*0300*/ 	.word	0x000000c8
        /*0304*/ 	.short	0x0100
        /*0306*/ 	.byte	0x07
	.zero		1


	//   ....[29]....
        /*0308*/ 	.word	0x00000bd0
        /*030c*/ 	.word	0x000000ff
        /*0310*/ 	.word	0x000000e8
        /*0314*/ 	.short	0x0100
        /*0316*/ 	.byte	0x07
	.zero		1


	//   ....[30]....
        /*0318*/ 	.word	0x00000cc0
        /*031c*/ 	.word	0x000000ff
        /*0320*/ 	.word	0x000000f0
        /*0324*/ 	.short	0x0100
        /*0326*/ 	.byte	0x05
	.zero		1


	//   ....[31]....
        /*0328*/ 	.word	0x00000cd0
        /*032c*/ 	.word	0x000000ff
        /*0330*/ 	.word	0x00000100
        /*0334*/ 	.short	0x0100
        /*0336*/ 	.byte	0x05
	.zero		1


	//   ....[32]....
        /*0338*/ 	.word	0x00000ce0
        /*033c*/ 	.word	0x000000ff
        /*0340*/ 	.word	0x000000f8
        /*0344*/ 	.short	0x0100
        /*0346*/ 	.byte	0x05
	.zero		1


	//   ....[33]....
        /*0348*/ 	.word	0x00000cf0
        /*034c*/ 	.word	0x000000ff
        /*0350*/ 	.word	0x00000108
        /*0354*/ 	.short	0x0100
        /*0356*/ 	.byte	0x05
	.zero		1


	//   ....[34]....
        /*0358*/ 	.word	0x000015c0
        /*035c*/ 	.word	0x00000002
        /*0360*/ 	.word	0x00000100
        /*0364*/ 	.short	0x010a
        /*0366*/ 	.byte	0xff
	.zero		1


	//   ....[35]....
        /*0368*/ 	.word	0x000015f0
        /*036c*/ 	.word	0x00000002
        /*0370*/ 	.word	0x000000f0
        /*0374*/ 	.short	0x0101
        /*0376*/ 	.byte	0xff
	.zero		1


	//   ....[36]....
        /*0378*/ 	.word	0x000016c0
        /*037c*/ 	.word	0x000000ff
        /*0380*/ 	.word	0x00000020
        /*0384*/ 	.short	0x010a
        /*0386*/ 	.byte	0x08
	.zero		1


	//   ....[37]....
        /*0388*/ 	.word	0x00001770
        /*038c*/ 	.word	0x000000ff
        /*0390*/ 	.word	0x00000020
        /*0394*/ 	.short	0x010a
        /*0396*/ 	.byte	0x21
	.zero		1


	//   ....[38]....
        /*0398*/ 	.word	0x000018c0
        /*039c*/ 	.word	0x000000ff
        /*03a0*/ 	.word	0x00000020
        /*03a4*/ 	.short	0x010a
        /*03a6*/ 	.byte	0x08
	.zero		1


	//   ....[39]....
        /*03a8*/ 	.word	0x00001a20
        /*03ac*/ 	.word	0x000000ff
        /*03b0*/ 	.word	0x00000088
        /*03b4*/ 	.short	0x0101
        /*03b6*/ 	.byte	0x04
	.zero		1


	//   ....[40]....
        /*03b8*/ 	.word	0x00001a40
        /*03bc*/ 	.word	0x000000ff
        /*03c0*/ 	.word	0x00000020
        /*03c4*/ 	.short	0x010a
        /*03c6*/ 	.byte	0x08
	.zero		1


	//   ....[41]....
        /*03c8*/ 	.word	0x00001ad0
        /*03cc*/ 	.word	0x000000ff
        /*03d0*/ 	.word	0x00000020
        /*03d4*/ 	.short	0x010a
        /*03d6*/ 	.byte	0x19
	.zero		1


	//   ....[42]....
        /*03d8*/ 	.word	0x00001c20
        /*03dc*/ 	.word	0x000000ff
        /*03e0*/ 	.word	0x00000020
        /*03e4*/ 	.short	0x010a
        /*03e6*/ 	.byte	0x08
	.zero		1


	//   ....[43]....
        /*03e8*/ 	.word	0x00001db0
        /*03ec*/ 	.word	0x00000002
        /*03f0*/ 	.word	0x00000090
        /*03f4*/ 	.short	0x010a
        /*03f6*/ 	.byte	0xff
	.zero		1


	//   ....[44]....
        /*03f8*/ 	.word	0x00001e70
        /*03fc*/ 	.word	0x00000002
        /*0400*/ 	.word	0x00000000
        /*0404*/ 	.short	0x0101
        /*0406*/ 	.byte	0xff
	.zero		1


	//   ....[45]....
        /*0408*/ 	.word	0x000023d0
        /*040c*/ 	.word	0x000000ff
        /*0410*/ 	.word	0x00000000
        /*0414*/ 	.short	0x010a
        /*0416*/ 	.byte	0x05
	.zero		1


	//   ....[46]....
        /*0418*/ 	.word	0x00002460
        /*041c*/ 	.word	0x000000ff
        /*0420*/ 	.word	0x00000000
        /*0424*/ 	.short	0x010a
        /*0426*/ 	.byte	0x05
	.zero		1


	//   ....[47]....
        /*0428*/ 	.word	0x000024f0
        /*042c*/ 	.word	0x000000ff
        /*0430*/ 	.word	0x00000000
        /*0434*/ 	.short	0x010a
        /*0436*/ 	.byte	0x05
	.zero		1


	//   ....[48]....
        /*0438*/ 	.word	0x00002590
        /*043c*/ 	.word	0x00000000
        /*0440*/ 	.word	0x00000000
        /*0444*/ 	.short	0x010a
        /*0446*/ 	.byte	0xff
	.zero		1


	//   ....[49]....
        /*0448*/ 	.word	0x000026b0
        /*044c*/ 	.word	0x00000000
        /*0450*/ 	.word	0x000000f0
        /*0454*/ 	.short	0x010a
        /*0456*/ 	.byte	0xff
	.zero		1


	//   ....[50]....
        /*0458*/ 	.word	0x00002720
        /*045c*/ 	.word	0x00000000
        /*0460*/ 	.word	0x00000000
        /*0464*/ 	.short	0x0101
        /*0466*/ 	.byte	0xff
	.zero		1


	//   ....[51]....
        /*0468*/ 	.word	0x00002740
        /*046c*/ 	.word	0x000000ff
        /*0470*/ 	.word	0x000000a0
        /*0474*/ 	.short	0x010a
        /*0476*/ 	.byte	0x05
	.zero		1


	//   ....[52]....
        /*0478*/ 	.word	0x00002860
        /*047c*/ 	.word	0x00000000
        /*0480*/ 	.word	0x00000090
        /*0484*/ 	.short	0x010a
        /*0486*/ 	.byte	0xff
	.zero		1


	//   ....[53]....
        /*0488*/ 	.word	0x00002960
        /*048c*/ 	.word	0x00000000
        /*0490*/ 	.word	0x00000000
        /*0494*/ 	.short	0x0101
        /*0496*/ 	.byte	0xff
	.zero		1


	//   ....[54]....
        /*0498*/ 	.word	0x000029f0
        /*049c*/ 	.word	0x000000ff
        /*04a0*/ 	.word	0x000000a0
        /*04a4*/ 	.short	0x0106
        /*04a6*/ 	.byte	0x05
	.zero		1


	//   ....[55]....
        /*04a8*/ 	.word	0x00002a10
        /*04ac*/ 	.word	0x000000ff
        /*04b0*/ 	.word	0x000000a0
        /*04b4*/ 	.short	0x010a
        /*04b6*/ 	.byte	0x05
	.zero		1


	//   ....[56]....
        /*04b8*/ 	.word	0x00002aa0
        /*04bc*/ 	.word	0x000000ff
        /*04c0*/ 	.word	0x000000a0
        /*04c4*/ 	.short	0x0106
        /*04c6*/ 	.byte	0x04
	.zero		1


	//   ....[57]....
        /*04c8*/ 	.word	0x00002ae0
        /*04cc*/ 	.word	0x00000000
        /*04d0*/ 	.word	0x000000a0
        /*04d4*/ 	.short	0x010a
        /*04d6*/ 	.byte	0xff
	.zero		1


	//   ....[58]....
        /*04d8*/ 	.word	0x00003020
        /*04dc*/ 	.word	0x00000000
        /*04e0*/ 	.word	0x00000090
        /*04e4*/ 	.short	0x010a
        /*04e6*/ 	.byte	0xff
	.zero		1


	//   ....[59]....
        /*04e8*/ 	.word	0x00003120
        /*04ec*/ 	.word	0x00000003
        /*04f0*/ 	.word	0x00000000
        /*04f4*/ 	.short	0x0101
        /*04f6*/ 	.byte	0xff
	.zero		1


	//   ....[60]....
        /*04f8*/ 	.word	0x00003130
        /*04fc*/ 	.word	0x000000ff
        /*0500*/ 	.word	0x00000000
        /*0504*/ 	.short	0x010a
        /*0506*/ 	.byte	0x06
	.zero		1


	//   ....[61]....
        /*0508*/ 	.word	0x000031b0
        /*050c*/ 	.word	0x000000ff
        /*0510*/ 	.word	0x000000d0
        /*0514*/ 	.short	0x010a
        /*0516*/ 	.byte	0x07
	.zero		1


	//   ....[62]....
        /*0518*/ 	.word	0x00003290
        /*051c*/ 	.word	0x000000ff
        /*0520*/ 	.word	0x00000000
        /*0524*/ 	.short	0x010a
        /*0526*/ 	.byte	0x06
	.zero		1


	//   ....[63]....
        /*0528*/ 	.word	0x000033c0
        /*052c*/ 	.word	0x000000ff
        /*0530*/ 	.word	0x00000000
        /*0534*/ 	.short	0x010a
        /*0536*/ 	.byte	0x1a
	.zero		1


	//   ....[64]....
        /*0538*/ 	.word	0x00003660
        /*053c*/ 	.word	0x000000ff
        /*0540*/ 	.word	0x00000000
        /*0544*/ 	.short	0x010a
        /*0546*/ 	.byte	0x06
	.zero		1


	//   ....[65]....
        /*0548*/ 	.word	0x000036f0
        /*054c*/ 	.word	0x000000ff
        /*0550*/ 	.word	0x00000000
        /*0554*/ 	.short	0x010a
        /*0556*/ 	.byte	0x06
	.zero		1


	//   ....[66]....
        /*0558*/ 	.word	0x00003780
        /*055c*/ 	.word	0x000000ff
        /*0560*/ 	.word	0x00000000
        /*0564*/ 	.short	0x010a
        /*0566*/ 	.byte	0x06
	.zero		1


	//   ....[67]....
        /*0568*/ 	.word	0x00003810
        /*056c*/ 	.word	0x000000ff
        /*0570*/ 	.word	0x00000000
        /*0574*/ 	.short	0x010a
        /*0576*/ 	.byte	0x07
	.zero		1


	//   ....[68]....
        /*0578*/ 	.word	0x00003c60
        /*057c*/ 	.word	0x00000000
        /*0580*/ 	.word	0x00000090
        /*0584*/ 	.short	0x010a
        /*0586*/ 	.byte	0xff
	.zero		1


	//   ....[69]....
        /*0588*/ 	.word	0x00003d20
        /*058c*/ 	.word	0x00000000
        /*0590*/ 	.word	0x00000000
        /*0594*/ 	.short	0x0101
        /*0596*/ 	.byte	0xff
	.zero		1


	//   ....[70]....
        /*0598*/ 	.word	0x00004040
        /*059c*/ 	.word	0x000000ff
        /*05a0*/ 	.word	0x00000088
        /*05a4*/ 	.short	0x010a
        /*05a6*/ 	.byte	0x07
	.zero		1


	//   ....[71]....
        /*05a8*/ 	.word	0x00004240
        /*05ac*/ 	.word	0x000000ff
        /*05b0*/ 	.word	0x00000060
        /*05b4*/ 	.short	0x010a
        /*05b6*/ 	.byte	0x07
	.zero		1


	//   ....[72]....
        /*05b8*/ 	.word	0x000043c0
        /*05bc*/ 	.word	0x000000ff
        /*05c0*/ 	.word	0x00000040
        /*05c4*/ 	.short	0x010b
        /*05c6*/ 	.byte	0x07
	.zero		1


	//   ....[73]....
        /*05c8*/ 	.word	0x000043d0
        /*05cc*/ 	.word	0x000000ff
        /*05d0*/ 	.word	0x00000000
        /*05d4*/ 	.short	0x0101
        /*05d6*/ 	.byte	0x15
	.zero		1


	//   ....[74]....
        /*05d8*/ 	.word	0x000043e0
        /*05dc*/ 	.word	0x000000ff
        /*05e0*/ 	.word	0x00000068
        /*05e4*/ 	.short	0x010a
        /*05e6*/ 	.byte	0x07
	.zero		1


	//   ....[75]....
        /*05e8*/ 	.word	0x00004520
        /*05ec*/ 	.word	0x000000ff
        /*05f0*/ 	.word	0x00000048
        /*05f4*/ 	.short	0x010b
        /*05f6*/ 	.byte	0x07
	.zero		1


	//   ....[76]....
        /*05f8*/ 	.word	0x00004530
        /*05fc*/ 	.word	0x000000ff
        /*0600*/ 	.word	0x00000000
        /*0604*/ 	.short	0x0101
        /*0606*/ 	.byte	0x0f
	.zero		1


	//   ....[77]....
        /*0608*/ 	.word	0x00004540
        /*060c*/ 	.word	0x000000ff
        /*0610*/ 	.word	0x00000070
        /*0614*/ 	.short	0x010a
        /*0616*/ 	.byte	0x07
	.zero		1


	//   ....[78]....
        /*0618*/ 	.word	0x00004690
        /*061c*/ 	.word	0x000000ff
        /*0620*/ 	.word	0x00000050
        /*0624*/ 	.short	0x010b
        /*0626*/ 	.byte	0x07
	.zero		1


	//   ....[79]....
        /*0628*/ 	.word	0x000046a0
        /*062c*/ 	.word	0x000000ff
        /*0630*/ 	.word	0x00000000
        /*0634*/ 	.short	0x0101
        /*0636*/ 	.byte	0x0e
	.zero		1


	//   ....[80]....
        /*0638*/ 	.word	0x000046b0
        /*063c*/ 	.word	0x000000ff
        /*0640*/ 	.word	0x00000078
        /*0644*/ 	.short	0x010a
        /*0646*/ 	.byte	0x07
	.zero		1


	//   ....[81]....
        /*0648*/ 	.word	0x00004810
        /*064c*/ 	.word	0x000000ff
        /*0650*/ 	.word	0x00000058
        /*0654*/ 	.short	0x010b
        /*0656*/ 	.byte	0x07
	.zero		1


	//   ....[82]....
        /*0658*/ 	.word	0x00004820
        /*065c*/ 	.word	0x000000ff
        /*0660*/ 	.word	0x00000000
        /*0664*/ 	.short	0x0101
        /*0666*/ 	.byte	0x0d
	.zero		1


	//   ....[83]....
        /*0668*/ 	.word	0x00004830
        /*066c*/ 	.word	0x000000ff
        /*0670*/ 	.word	0x00000060
        /*0674*/ 	.short	0x010a
        /*0676*/ 	.byte	0x07
	.zero		1


	//   ....[84]....
        /*0678*/ 	.word	0x00004980
        /*067c*/ 	.word	0x000000ff
        /*0680*/ 	.word	0x00000040
        /*0684*/ 	.short	0x010b
        /*0686*/ 	.byte	0x07
	.zero		1


	//   ....[85]....
        /*0688*/ 	.word	0x00004990
        /*068c*/ 	.word	0x000000ff
        /*0690*/ 	.word	0x00000000
        /*0694*/ 	.short	0x0101
        /*0696*/ 	.byte	0x15
	.zero		1


	//   ....[86]....
        /*0698*/ 	.word	0x000049a0
        /*069c*/ 	.word	0x000000ff
        /*06a0*/ 	.word	0x00000068
        /*06a4*/ 	.short	0x010a
        /*06a6*/ 	.byte	0x07
	.zero		1


	//   ....[87]....
        /*06a8*/ 	.word	0x00004af0
        /*06ac*/ 	.word	0x000000ff
        /*06b0*/ 	.word	0x00000048
        /*06b4*/ 	.short	0x010b
        /*06b6*/ 	.byte	0x07
	.zero		1


	//   ....[88]....
        /*06b8*/ 	.word	0x00004b00
        /*06bc*/ 	.word	0x000000ff
        /*06c0*/ 	.word	0x00000000
        /*06c4*/ 	.short	0x0101
        /*06c6*/ 	.byte	0x0f
	.zero		1


	//   ....[89]....
        /*06c8*/ 	.word	0x00004b10
        /*06cc*/ 	.word	0x000000ff
        /*06d0*/ 	.word	0x00000070
        /*06d4*/ 	.short	0x010a
        /*06d6*/ 	.byte	0x07
	.zero		1


	//   ....[90]....
        /*06d8*/ 	.word	0x00004c90
        /*06dc*/ 	.word	0x000000ff
        /*06e0*/ 	.word	0x00000050
        /*06e4*/ 	.short	0x010b
        /*06e6*/ 	.byte	0x07
	.zero		1


	//   ....[91]....
        /*06e8*/ 	.word	0x00004cd0
        /*06ec*/ 	.word	0x000000ff
        /*06f0*/ 	.word	0x00000000
        /*06f4*/ 	.short	0x0101
        /*06f6*/ 	.byte	0x0e
	.zero		1


	//   ....[92]....
        /*06f8*/ 	.word	0x00004d10
        /*06fc*/ 	.word	0x000000ff
        /*0700*/ 	.word	0x00000078
        /*0704*/ 	.short	0x010a
        /*0706*/ 	.byte	0x07
	.zero		1


	//   ....[93]....
        /*0708*/ 	.word	0x00004f40
        /*070c*/ 	.word	0x000000ff
        /*0710*/ 	.word	0x00000058
        /*0714*/ 	.short	0x010b
        /*0716*/ 	.byte	0x07
	.zero		1


	//   ....[94]....
        /*0718*/ 	.word	0x00004f60
        /*071c*/ 	.word	0x000000ff
        /*0720*/ 	.word	0x00000000
        /*0724*/ 	.short	0x0101
        /*0726*/ 	.byte	0x0d
	.zero		1


	//   ....[95]....
        /*0728*/ 	.word	0x00004f80
        /*072c*/ 	.word	0x000000ff
        /*0730*/ 	.word	0x00000060
        /*0734*/ 	.short	0x010a
        /*0736*/ 	.byte	0x07
	.zero		1


	//   ....[96]....
        /*0738*/ 	.word	0x00004fa0
        /*073c*/ 	.word	0x000000ff
        /*0740*/ 	.word	0x00000068
        /*0744*/ 	.short	0x010a
        /*0746*/ 	.byte	0x07
	.zero		1


	//   ....[97]....
        /*0748*/ 	.word	0x00004fc0
        /*074c*/ 	.word	0x000000ff
        /*0750*/ 	.word	0x00000070
        /*0754*/ 	.short	0x010a
        /*0756*/ 	.byte	0x07
	.zero		1


	//   ....[98]....
        /*0758*/ 	.word	0x00005010
        /*075c*/ 	.word	0x00000002
        /*0760*/ 	.word	0x00000078
        /*0764*/ 	.short	0x010a
        /*0766*/ 	.byte	0xff
	.zero		1


	//   ....[99]....
        /*0768*/ 	.word	0x00005370
        /*076c*/ 	.word	0x00000000
        /*0770*/ 	.word	0x00000090
        /*0774*/ 	.short	0x010a
        /*0776*/ 	.byte	0xff
	.zero		1


	//   ....[100]....
        /*0778*/ 	.word	0x00005480
        /*077c*/ 	.word	0x00000000
        /*0780*/ 	.word	0x00000000
        /*0784*/ 	.short	0x0101
        /*0786*/ 	.byte	0xff
	.zero		1


	//   ....[101]....
        /*0788*/ 	.word	0x00005f00
        /*078c*/ 	.word	0x000000ff
        /*0790*/ 	.word	0x00000040
        /*0794*/ 	.short	0x010a
        /*0796*/ 	.byte	0x30
	.zero		1


	//   ....[102]....
        /*0798*/ 	.word	0x00005f30
        /*079c*/ 	.word	0x00000053
        /*07a0*/ 	.word	0x000000b0
        /*07a4*/ 	.short	0x010a
        /*07a6*/ 	.byte	0xff
	.zero		1


	//   ....[103]....
        /*07a8*/ 	.word	0x000060a0
        /*07ac*/ 	.word	0x000000ff
        /*07b0*/ 	.word	0x00000040
        /*07b4*/ 	.short	0x010a
        /*07b6*/ 	.byte	0x30
	.zero		1


	//   ....[104]....
        /*07b8*/ 	.word	0x000061a0
        /*07bc*/ 	.word	0x00000053
        /*07c0*/ 	.word	0x000000b0
        /*07c4*/ 	.short	0x010a
        /*07c6*/ 	.byte	0xff
	.zero		1


	//   ....[105]....
        /*07c8*/ 	.word	0x000069a0
        /*07cc*/ 	.word	0x00000000
        /*07d0*/ 	.word	0x00000000
        /*07d4*/ 	.short	0x0101
        /*07d6*/ 	.byte	0xff
	.zero		1


	//   ....[106]....
        /*07d8*/ 	.word	0x000069b0
        /*07dc*/ 	.word	0x00000002
        /*07e0*/ 	.word	0x00000040
        /*07e4*/ 	.short	0x010a
        /*07e6*/ 	.byte	0xff
	.zero		1


	//   ....[107]....
        /*07e8*/ 	.word	0x00006a80
        /*07ec*/ 	.word	0x00000002
        /*07f0*/ 	.word	0x00000040
        /*07f4*/ 	.short	0x010a
        /*07f6*/ 	.byte	0xff
	.zero		1


	//   ....[108]....
        /*07f8*/ 	.word	0x00007300
        /*07fc*/ 	.word	0x00000015
        /*0800*/ 	.word	0x00000000
        /*0804*/ 	.short	0x0101
        /*0806*/ 	.byte	0xff
	.zero		1


	//   ....[109]....
        /*0808*/ 	.word	0x00007320
        /*080c*/ 	.word	0x00000000
        /*0810*/ 	.word	0x00000040
        /*0814*/ 	.short	0x010a
        /*0816*/ 	.byte	0xff
	.zero		1


	//   ....[110]....
        /*0818*/ 	.word	0x000073e0
        /*081c*/ 	.word	0x00000000
        /*0820*/ 	.word	0x00000040
        /*0824*/ 	.short	0x010a
        /*0826*/ 	.byte	0xff
	.zero		1


	//   ....[111]....
        /*0828*/ 	.word	0x00007c70
        /*082c*/ 	.word	0x00000015
        /*0830*/ 	.word	0x00000000
        /*0834*/ 	.short	0x0101
        /*0836*/ 	.byte	0xff
	.zero		1


	//   ....[112]....
        /*0838*/ 	.word	0x00007c90
        /*083c*/ 	.word	0x00000000
        /*0840*/ 	.word	0x00000040
        /*0844*/ 	.short	0x010a
        /*0846*/ 	.byte	0xff
	.zero		1


	//   ....[113]....
        /*0848*/ 	.word	0x00007d50
        /*084c*/ 	.word	0x00000000
        /*0850*/ 	.word	0x00000040
        /*0854*/ 	.short	0x010a
        /*0856*/ 	.byte	0xff
	.zero		1


	//   ....[114]....
        /*0858*/ 	.word	0x00008610
        /*085c*/ 	.word	0x00000015
        /*0860*/ 	.word	0x00000000
        /*0864*/ 	.short	0x0101
        /*0866*/ 	.byte	0xff
	.zero		1


	//   ....[115]....
        /*0868*/ 	.word	0x00008630
        /*086c*/ 	.word	0x00000000
        /*0870*/ 	.word	0x00000040
        /*0874*/ 	.short	0x010a
        /*0876*/ 	.byte	0xff
	.zero		1


	//   ....[116]....
        /*0878*/ 	.word	0x000086f0
        /*087c*/ 	.word	0x00000000
        /*0880*/ 	.word	0x00000040
        /*0884*/ 	.short	0x010a
        /*0886*/ 	.byte	0xff
	.zero		1


	//   ....[117]....
        /*0888*/ 	.word	0x00008ff0
        /*088c*/ 	.word	0x00000015
        /*0890*/ 	.word	0x00000000
        /*0894*/ 	.short	0x0101
        /*0896*/ 	.byte	0xff
	.zero		1


	//   ....[118]....
        /*0898*/ 	.word	0x00009010
        /*089c*/ 	.word	0x00000000
        /*08a0*/ 	.word	0x00000040
        /*08a4*/ 	.short	0x010a
        /*08a6*/ 	.byte	0xff
	.zero		1


	//   ....[119]....
        /*08a8*/ 	.word	0x000090d0
        /*08ac*/ 	.word	0x00000000
        /*08b0*/ 	.word	0x00000040
        /*08b4*/ 	.short	0x010a
        /*08b6*/ 	.byte	0xff
	.zero		1


	//   ....[120]....
        /*08b8*/ 	.word	0x000099a0
        /*08bc*/ 	.word	0x00000015
        /*08c0*/ 	.word	0x00000000
        /*08c4*/ 	.short	0x0101
        /*08c6*/ 	.byte	0xff
	.zero		1


	//   ....[121]....
        /*08c8*/ 	.word	0x000099c0
        /*08cc*/ 	.word	0x00000000
        /*08d0*/ 	.word	0x00000040
        /*08d4*/ 	.short	0x010a
        /*08d6*/ 	.byte	0xff
	.zero		1


	//   ....[122]....
        /*08d8*/ 	.word	0x00009a80
        /*08dc*/ 	.word	0x00000000
        /*08e0*/ 	.word	0x00000040
        /*08e4*/ 	.short	0x010a
        /*08e6*/ 	.byte	0xff
	.zero		1


	//   ....[123]....
        /*08e8*/ 	.word	0x0000a350
        /*08ec*/ 	.word	0x00000015
        /*08f0*/ 	.word	0x00000000
        /*08f4*/ 	.short	0x0101
        /*08f6*/ 	.byte	0xff
	.zero		1


	//   ....[124]....
        /*08f8*/ 	.word	0x0000a370
        /*08fc*/ 	.word	0x00000000
        /*0900*/ 	.word	0x00000040
        /*0904*/ 	.short	0x010a
        /*0906*/ 	.byte	0xff
	.zero		1


	//   ....[125]....
        /*0908*/ 	.word	0x0000a430
        /*090c*/ 	.word	0x00000000
        /*0910*/ 	.word	0x00000040
        /*0914*/ 	.short	0x010a
        /*0916*/ 	.byte	0xff
	.zero		1


	//   ....[126]....
        /*0918*/ 	.word	0x0000a7a0
        /*091c*/ 	.word	0x000000ff
        /*0920*/ 	.word	0x00000000
        /*0924*/ 	.short	0x0101
        /*0926*/ 	.byte	0x05
	.zero		1


	//   ....[127]....
        /*0928*/ 	.word	0x0000ad10
        /*092c*/ 	.word	0x00000000
        /*0930*/ 	.word	0x00000000
        /*0934*/ 	.short	0x0101
        /*0936*/ 	.byte	0xff
	.zero		1


	//   ....[128]....
        /*0938*/ 	.word	0x0000af80
        /*093c*/ 	.word	0x000000ff
        /*0940*/ 	.word	0x00000000
        /*0944*/ 	.short	0x0101
        /*0946*/ 	.byte	0x04
	.zero		1


	//   ....[129]....
        /*0948*/ 	.word	0x0000afa0
        /*094c*/ 	.word	0x00000002
        /*0950*/ 	.word	0x00000100
        /*0954*/ 	.short	0x010a
        /*0956*/ 	.byte	0xff
	.zero		1


	//   ....[130]....
        /*0958*/ 	.word	0x0000b000
        /*095c*/ 	.word	0x00000002
        /*0960*/ 	.word	0x00000020
        /*0964*/ 	.short	0x010a
        /*0966*/ 	.byte	0xff
	.zero		1


	//   ....[131]....
        /*0968*/ 	.word	0x0000b060
        /*096c*/ 	.word	0x00000002
        /*0970*/ 	.word	0x00000020
        /*0974*/ 	.short	0x010a
        /*0976*/ 	.byte	0xff
	.zero		1


	//   ....[132]....
        /*0978*/ 	.word	0x0000b0b0
        /*097c*/ 	.word	0x00000002
        /*0980*/ 	.word	0x00000090
        /*0984*/ 	.short	0x010a
        /*0986*/ 	.byte	0xff
	.zero		1


	//   ....[133]....
        /*0988*/ 	.word	0x0000b110
        /*098c*/ 	.word	0x00000000
        /*0990*/ 	.word	0x00000000
        /*0994*/ 	.short	0x010a
        /*0996*/ 	.byte	0xff
	.zero		1


	//   ....[134]....
        /*0998*/ 	.word	0x0000b170
        /*099c*/ 	.word	0x00000000
        /*09a0*/ 	.word	0x00000000
        /*09a4*/ 	.short	0x010a
        /*09a6*/ 	.byte	0xff
	.zero		1


	//   ....[135]....
        /*09a8*/ 	.word	0x0000b1d0
        /*09ac*/ 	.word	0x00000000
        /*09b0*/ 	.word	0x00000000
        /*09b4*/ 	.short	0x010a
        /*09b6*/ 	.byte	0xff
	.zero		1


	//   ....[136]....
        /*09b8*/ 	.word	0x0000b220
        /*09bc*/ 	.word	0x00000000
        /*09c0*/ 	.word	0x000000f0
        /*09c4*/ 	.short	0x010a
        /*09c6*/ 	.byte	0xff
	.zero		1


	//   ....[137]....
        /*09c8*/ 	.word	0x0000b280
        /*09cc*/ 	.word	0x00000000
        /*09d0*/ 	.word	0x000000a0
        /*09d4*/ 	.short	0x010a
        /*09d6*/ 	.byte	0xff
	.zero		1


	//   ....[138]....
        /*09d8*/ 	.word	0x0000b2d0
        /*09dc*/ 	.word	0x00000000
        /*09e0*/ 	.word	0x00000090
        /*09e4*/ 	.short	0x010a
        /*09e6*/ 	.byte	0xff
	.zero		1


	//   ....[139]....
        /*09e8*/ 	.word	0x0000b330
        /*09ec*/ 	.word	0x00000000
        /*09f0*/ 	.word	0x000000a0
        /*09f4*/ 	.short	0x010a
        /*09f6*/ 	.byte	0xff
	.zero		1


	//   ....[140]....
        /*09f8*/ 	.word	0x0000b380
        /*09fc*/ 	.word	0x00000000
        /*0a00*/ 	.word	0x00000090
        /*0a04*/ 	.short	0x010a
        /*0a06*/ 	.byte	0xff
	.zero		1


	//   ....[141]....
        /*0a08*/ 	.word	0x0000b3e0
        /*0a0c*/ 	.word	0x00000002
        /*0a10*/ 	.word	0x000000d0
        /*0a14*/ 	.short	0x010a
        /*0a16*/ 	.byte	0xff
	.zero		1


	//   ....[142]....
        /*0a18*/ 	.word	0x0000b440
        /*0a1c*/ 	.word	0x00000000
        /*0a20*/ 	.word	0x00000000
        /*0a24*/ 	.short	0x010a
        /*0a26*/ 	.byte	0xff
	.zero		1


	//   ....[143]....
        /*0a28*/ 	.word	0x0000b4a0
        /*0a2c*/ 	.word	0x00000000
        /*0a30*/ 	.word	0x00000000
        /*0a34*/ 	.short	0x010a
        /*0a36*/ 	.byte	0xff
	.zero		1


	//   ....[144]....
        /*0a38*/ 	.word	0x0000b500
        /*0a3c*/ 	.word	0x00000000
        /*0a40*/ 	.word	0x00000000
        /*0a44*/ 	.short	0x010a
        /*0a46*/ 	.byte	0xff
	.zero		1


	//   ....[145]....
        /*0a48*/ 	.word	0x0000b560
        /*0a4c*/ 	.word	0x00000000
        /*0a50*/ 	.word	0x00000000
        /*0a54*/ 	.short	0x010a
        /*0a56*/ 	.byte	0xff
	.zero		1


	//   ....[146]....
        /*0a58*/ 	.word	0x0000b5c0
        /*0a5c*/ 	.word	0x00000000
        /*0a60*/ 	.word	0x00000000
        /*0a64*/ 	.short	0x010a
        /*0a66*/ 	.byte	0xff
	.zero		1


	//   ....[147]....
        /*0a68*/ 	.word	0x0000b610
        /*0a6c*/ 	.word	0x00000000
        /*0a70*/ 	.word	0x00000090
        /*0a74*/ 	.short	0x010a
        /*0a76*/ 	.byte	0xff
	.zero		1


	//   ....[148]....
        /*0a78*/ 	.word	0x0000b670
        /*0a7c*/ 	.word	0x00000000
        /*0a80*/ 	.word	0x00000088
        /*0a84*/ 	.short	0x010a
        /*0a86*/ 	.byte	0xff
	.zero		1


	//   ....[149]....
        /*0a88*/ 	.word	0x0000b6d0
        /*0a8c*/ 	.word	0x00000000
        /*0a90*/ 	.word	0x00000060
        /*0a94*/ 	.short	0x010a
        /*0a96*/ 	.byte	0xff
	.zero		1


	//   ....[150]....
        /*0a98*/ 	.word	0x0000b730
        /*0a9c*/ 	.word	0x00000000
        /*0aa0*/ 	.word	0x00000068
        /*0aa4*/ 	.short	0x010a
        /*0aa6*/ 	.byte	0xff
	.zero		1


	//   ....[151]....
        /*0aa8*/ 	.word	0x0000b790
        /*0aac*/ 	.word	0x00000000
        /*0ab0*/ 	.word	0x00000070
        /*0ab4*/ 	.short	0x010a
        /*0ab6*/ 	.byte	0xff
	.zero		1


	//   ....[152]....
        /*0ab8*/ 	.word	0x0000b7f0
        /*0abc*/ 	.word	0x00000000
        /*0ac0*/ 	.word	0x00000078
        /*0ac4*/ 	.short	0x010a
        /*0ac6*/ 	.byte	0xff
	.zero		1


	//   ....[153]....
        /*0ac8*/ 	.word	0x0000b850
        /*0acc*/ 	.word	0x00000000
        /*0ad0*/ 	.word	0x00000060
        /*0ad4*/ 	.short	0x010a
        /*0ad6*/ 	.byte	0xff
	.zero		1


	//   ....[154]....
        /*0ad8*/ 	.word	0x0000b8b0
        /*0adc*/ 	.word	0x00000000
        /*0ae0*/ 	.word	0x00000068
        /*0ae4*/ 	.short	0x010a
        /*0ae6*/ 	.byte	0xff
	.zero		1


	//   ....[155]....
        /*0ae8*/ 	.word	0x0000b910
        /*0aec*/ 	.word	0x00000000
        /*0af0*/ 	.word	0x00000070
        /*0af4*/ 	.short	0x010a
        /*0af6*/ 	.byte	0xff
	.zero		1


	//   ....[156]....
        /*0af8*/ 	.word	0x0000b970
        /*0afc*/ 	.word	0x00000000
        /*0b00*/ 	.word	0x00000078
        /*0b04*/ 	.short	0x010a
        /*0b06*/ 	.byte	0xff
	.zero		1


	//   ....[157]....
        /*0b08*/ 	.word	0x0000b9d0
        /*0b0c*/ 	.word	0x00000000
        /*0b10*/ 	.word	0x00000060
        /*0b14*/ 	.short	0x010a
        /*0b16*/ 	.byte	0xff
	.zero		1


	//   ....[158]....
        /*0b18*/ 	.word	0x0000ba30
        /*0b1c*/ 	.word	0x00000000
        /*0b20*/ 	.word	0x00000068
        /*0b24*/ 	.short	0x010a
        /*0b26*/ 	.byte	0xff
	.zero		1


	//   ....[159]....
        /*0b28*/ 	.word	0x0000ba90
        /*0b2c*/ 	.word	0x00000002
        /*0b30*/ 	.word	0x00000070
        /*0b34*/ 	.short	0x010a
        /*0b36*/ 	.byte	0xff
	.zero		1


	//   ....[160]....
        /*0b38*/ 	.word	0x0000bae0
        /*0b3c*/ 	.word	0x00000000
        /*0b40*/ 	.word	0x00000090
        /*0b44*/ 	.short	0x010a
        /*0b46*/ 	.byte	0xff
	.zero		1


	//   ....[161]....
        /*0b48*/ 	.word	0x0000bb40
        /*0b4c*/ 	.word	0x00000000
        /*0b50*/ 	.word	0x00000040
        /*0b54*/ 	.short	0x010a
        /*0b56*/ 	.byte	0xff
	.zero		1


	//   ....[162]....
        /*0b58*/ 	.word	0x0000bb90
        /*0b5c*/ 	.word	0x00000053
        /*0b60*/ 	.word	0x000000b0
        /*0b64*/ 	.short	0x010a
        /*0b66*/ 	.byte	0xff
	.zero		1


	//   ....[163]....
        /*0b68*/ 	.word	0x0000bbe0
        /*0b6c*/ 	.word	0x00000002
        /*0b70*/ 	.word	0x00000040
        /*0b74*/ 	.short	0x010a
        /*0b76*/ 	.byte	0xff
	.zero		1


	//   ....[164]....
        /*0b78*/ 	.word	0x0000bc30
        /*0b7c*/ 	.word	0x00000000
        /*0b80*/ 	.word	0x00000040
        /*0b84*/ 	.short	0x010a
        /*0b86*/ 	.byte	0xff
	.zero		1


	//   ....[165]....
        /*0b88*/ 	.word	0x0000bc80
        /*0b8c*/ 	.word	0x00000000
        /*0b90*/ 	.word	0x00000040
        /*0b94*/ 	.short	0x010a
        /*0b96*/ 	.byte	0xff
	.zero		1


	//   ....[166]....
        /*0b98*/ 	.word	0x0000bcd0
        /*0b9c*/ 	.word	0x00000000
        /*0ba0*/ 	.word	0x00000040
        /*0ba4*/ 	.short	0x010a
        /*0ba6*/ 	.byte	0xff
	.zero		1


	//   ....[167]....
        /*0ba8*/ 	.word	0x0000bd20
        /*0bac*/ 	.word	0x00000000
        /*0bb0*/ 	.word	0x00000040
        /*0bb4*/ 	.short	0x010a
        /*0bb6*/ 	.byte	0xff
	.zero		1


	//   ....[168]....
        /*0bb8*/ 	.word	0x0000bd70
        /*0bbc*/ 	.word	0x00000000
        /*0bc0*/ 	.word	0x00000040
        /*0bc4*/ 	.short	0x010a
        /*0bc6*/ 	.byte	0xff
	.zero		1


	//   ....[169]....
        /*0bc8*/ 	.word	0x0000bdc0
        /*0bcc*/ 	.word	0x00000000
        /*0bd0*/ 	.word	0x00000040
        /*0bd4*/ 	.short	0x010a
        /*0bd6*/ 	.byte	0xff
	.zero		1


	//----- nvinfo : EIATTR_NUM_MBARRIERS
	.align		4
.L_47:
        /*0bd8*/ 	.byte	0x03, 0x38
        /*0bda*/ 	.short	0x0022


	//----- nvinfo : EIATTR_EXIT_INSTR_OFFSETS
	.align		4
        /*0bdc*/ 	.byte	0x04, 0x1c
        /*0bde*/ 	.short	(.L_49 - .L_48)


	//   ....[0]....
.L_48:
        /*0be0*/ 	.word	0x000025c0


	//   ....[1]....
        /*0be4*/ 	.word	0x00002ab0


	//   ....[2]....
        /*0be8*/ 	.word	0x00002b10


	//   ....[3]....
        /*0bec*/ 	.word	0x00003a70


	//   ....[4]....
        /*0bf0*/ 	.word	0x00005040


	//   ....[5]....
        /*0bf4*/ 	.word	0x00005080


	//   ....[6]....
        /*0bf8*/ 	.word	0x0000ae70


	//   ....[7]....
        /*0bfc*/ 	.word	0x0000aef0


	//   ....[8]....
        /*0c00*/ 	.word	0x0000af20


	//   ....[9]....
        /*0c04*/ 	.word	0x0000af90


	//----- nvinfo : EIATTR_MAX_THREADS
	.align		4
.L_49:
        /*0c08*/ 	.byte	0x04, 0x05
        /*0c0a*/ 	.short	(.L_51 - .L_50)
.L_50:
        /*0c0c*/ 	.word	0x00000100
        /*0c10*/ 	.word	0x00000001
        /*0c14*/ 	.word	0x00000001


	//----- nvinfo : EIATTR_CRS_STACK_SIZE
	.align		4
.L_51:
        /*0c18*/ 	.byte	0x04, 0x1e
        /*0c1a*/ 	.short	(.L_53 - .L_52)
.L_52:
        /*0c1c*/ 	.word	0x00000000


	//----- nvinfo : EIATTR_CBANK_PARAM_SIZE
	.align		4
.L_53:
        /*0c20*/ 	.byte	0x03, 0x19
        /*0c22*/ 	.short	0x0800


	//----- nvinfo : EIATTR_PARAM_CBANK
	.align		4
        /*0c24*/ 	.byte	0x04, 0x0a
        /*0c26*/ 	.short	(.L_55 - .L_54)
	.align		4
.L_54:
        /*0c28*/ 	.word	index@(.nv.constant0._ZN7cutlass13device_kernelINS_4gemm6kernel13GemmUniversalIN4cute5tupleIJiiiiEEENS1_10collective13CollectiveMmaINS1_35MainloopSm100TmaUmmaWarpSpecializedILi4ELi2ELi4ENS5_IJNS4_1CILi1EEESB_SB_EEEEENS5_IJNSA_ILi64EEENSA_ILi256EEENSA_ILi32EEEEEENS_10tfloat32_tENS5_IJSB_llEEESI_NS5_IJlSB_lEEENS4_8TiledMMAINS4_8MMA_AtomIJNS4_17SM100_MMA_TF32_SSISI_SI_fLi64ELi256ELNS4_4UMMA5MajorE1ELSP_0ELNSO_7ScaleInE0ELSQ_0EEEEEENS4_6LayoutISC_NS5_IJNSA_ILi0EEESU_SU_EEEEENS5_IJNS4_10UnderscoreESX_SX_EEEEENS4_13SM90_TMA_LOADENS4_14ComposedLayoutINS4_7SwizzleILi2ELi5ELi2EEENS4_18smem_ptr_flag_bitsILi32EEENST_INS5_IJSG_NSA_ILi4EEEEEENS5_IJSB_SG_EEEEEEEvNS4_8identityES10_NS11_INS12_ILi3ELi4ELi3EEES15_NST_INS5_IJNSA_ILi8EEESG_EEENS5_IJSG_SB_EEEEEEEvS1B_EENS_8epilogue10collective18CollectiveEpilogueINS1J_23Sm100TmaWarpSpecializedILi4ELi2ELi16ELb1ELb0EEEJSH_NS5_IJNST_ISE_SB_EENST_ISG_SB_EEEEESI_SK_SI_SK_NS1J_6fusion15FusionCallbacksIS1N_NS1R_17LinearCombinationISI_fSI_fLNS_15FloatRoundStyleE2EEESH_S1Q_JEEENS4_5SM1004TMEM4LOAD26SM100_TMEM_LOAD_16dp128b8xES10_S1H_NS4_17SM75_U32x4_LDSM_NENS4_14SM90_TMA_STOREES1H_NS4_17SM90_U32x4_STSM_NENS4_39AutoVectorizingCopyWithAssumedAlignmentILi128EEEEEEvvEEEEvNT_6ParamsE)
        /*0c2c*/ 	.short	0x0380
        /*0c2e*/ 	.short	0x0800


	//----- nvinfo : EIATTR_SW_WAR
	.align		4
.L_55:
        /*0c30*/ 	.byte	0x04, 0x36
        /*0c32*/ 	.short	(.L_57 - .L_56)
.L_56:
        /*0c34*/ 	.word	0x00000008
.L_57:


//--------------------- .nv.callgraph             --------------------------
	.section	.nv.callgraph,"",@"SHT_CUDA_CALLGRAPH"
	.align	4
	.sectionentsize	8
	.align		4
        /*0000*/ 	.word	0x00000000
	.align		4
        /*0004*/ 	.word	0xffffffff
	.align		4
        /*0008*/ 	.word	index@(_ZN7cutlass13device_kernelINS_4gemm6kernel13GemmUniversalIN4cute5tupleIJiiiiEEENS1_10collective13CollectiveMmaINS1_35MainloopSm100TmaUmmaWarpSpecializedILi4ELi2ELi4ENS5_IJNS4_1CILi1EEESB_SB_EEEEENS5_IJNSA_ILi64EEENSA_ILi256EEENSA_ILi32EEEEEENS_10tfloat32_tENS5_IJSB_llEEESI_NS5_IJlSB_lEEENS4_8TiledMMAINS4_8MMA_AtomIJNS4_17SM100_MMA_TF32_SSISI_SI_fLi64ELi256ELNS4_4UMMA5MajorE1ELSP_0ELNSO_7ScaleInE0ELSQ_0EEEEEENS4_6LayoutISC_NS5_IJNSA_ILi0EEESU_SU_EEEEENS5_IJNS4_10UnderscoreESX_SX_EEEEENS4_13SM90_TMA_LOADENS4_14ComposedLayoutINS4_7SwizzleILi2ELi5ELi2EEENS4_18smem_ptr_flag_bitsILi32EEENST_INS5_IJSG_NSA_ILi4EEEEEENS5_IJSB_SG_EEEEEEEvNS4_8identityES10_NS11_INS12_ILi3ELi4ELi3EEES15_NST_INS5_IJNSA_ILi8EEESG_EEENS5_IJSG_SB_EEEEEEEvS1B_EENS_8epilogue10collective18CollectiveEpilogueINS1J_23Sm100TmaWarpSpecializedILi4ELi2ELi16ELb1ELb0EEEJSH_NS5_IJNST_ISE_SB_EENST_ISG_SB_EEEEESI_SK_SI_SK_NS1J_6fusion15FusionCallbacksIS1N_NS1R_17LinearCombinationISI_fSI_fLNS_15FloatRoundStyleE2EEESH_S1Q_JEEENS4_5SM1004TMEM4LOAD26SM100_TMEM_LOAD_16dp128b8xES10_S1H_NS4_17SM75_U32x4_LDSM_NENS4_14SM90_TMA_STOREES1H_NS4_17SM90_U32x4_STSM_NENS4_39AutoVectorizingCopyWithAssumedAlignmentILi128EEEEEEvvEEEEvNT_6ParamsE)
	.align		4
        /*000c*/ 	.word	index@(__assertfail)
	.align		4
        /*0010*/ 	.word	0x00000000
	.align		4
        /*0014*/ 	.word	0xfffffffe
	.align		4
        /*0018*/ 	.word	0x00000000
	.align		4
        /*001c*/ 	.word	0xfffffffd
	.align		4
        /*0020*/ 	.word	0x00000000
	.align		4
        /*0024*/ 	.word	0xfffffffc


//--------------------- .nv.constant4             --------------------------
	.section	.nv.constant4,"a",@progbits
	.align	8
	.align		8
.nv.constant4:
        /*0000*/ 	.dword	__assertfail
	.align		8
        /*0008*/ 	.dword	__unnamed_1
	.align		8
        /*0010*/ 	.dword	__unnamed_2
	.align		8
        /*0018*/ 	.dword	_ZN40_INTERNAL_854cc3e4_4_k_cu_5ebea21b_366374cuda3std3__45__cpo5beginE
	.align		8
        /*0020*/ 	.dword	_ZN40_INTERNAL_854cc3e4_4_k_cu_5ebea21b_366374cuda3std3__45__cpo3endE
	.align		8
        /*0028*/ 	.dword	_ZN40_INTERNAL_854cc3e4_4_k_cu_5ebea21b_366374cuda3std3__45__cpo6cbeginE
	.align		8
        /*0030*/ 	.dword	_ZN40_INTERNAL_854cc3e4_4_k_cu_5ebea21b_366374cuda3std3__45__cpo4cendE
	.align		8
        /*0038*/ 	.dword	_ZN40_INTERNAL_854cc3e4_4_k_cu_5ebea21b_366374cuda3std3__442_GLOBAL__N__854cc3e4_4_k_cu_5ebea21b_366376ignoreE
	.align		8
        /*0040*/ 	.dword	_ZN40_INTERNAL_854cc3e4_4_k_cu_5ebea21b_366374cuda3std3__419piecewise_constructE
	.align		8
        /*0048*/ 	.dword	_ZN40_INTERNAL_854cc3e4_4_k_cu_5ebea21b_366374cuda3std3__48in_placeE
	.align		8
        /*0050*/ 	.dword	_ZN40_INTERNAL_854cc3e4_4_k_cu_5ebea21b_366374cuda3std6ranges3__45__cpo4swapE
	.align		8
        /*0058*/ 	.dword	_ZN40_INTERNAL_854cc3e4_4_k_cu_5ebea21b_366374cuda3std6ranges3__45__cpo9iter_moveE
	.align		8
        /*0060*/ 	.dword	_ZN40_INTERNAL_854cc3e4_4_k_cu_5ebea21b_366374cute7productE
	.align		8
        /*0068*/ 	.dword	_ZN40_INTERNAL_854cc3e4_4_k_cu_5ebea21b_366374cute1_E
	.align		8
        /*0070*/ 	.dword	$str$25
	.align		8
        /*0078*/ 	.dword	$str$26
	.align		8
        /*0080*/ 	.dword	$str$27
	.align		8
        /*0088*/ 	.dword	$str$28


//--------------------- .text._ZN7cutlass13device_kernelINS_4gemm6kernel13GemmUniversalIN4cute5tupleIJiiiiEEENS1_10collective13CollectiveMmaINS1_35MainloopSm100TmaUmmaWarpSpecializedILi4ELi2ELi4ENS5_IJNS4_1CILi1EEESB_SB_EEEEENS5_IJNSA_ILi64EEENSA_ILi256EEENSA_ILi32EEEEEENS_10tfloat32_tENS5_IJSB_llEEESI_NS5_IJlSB_lEEENS4_8TiledMMAINS4_8MMA_AtomIJNS4_17SM100_MMA_TF32_SSISI_SI_fLi64ELi256ELNS4_4UMMA5MajorE1ELSP_0ELNSO_7ScaleInE0ELSQ_0EEEEEENS4_6LayoutISC_NS5_IJNSA_ILi0EEESU_SU_EEEEENS5_IJNS4_10UnderscoreESX_SX_EEEEENS4_13SM90_TMA_LOADENS4_14ComposedLayoutINS4_7SwizzleILi2ELi5ELi2EEENS4_18smem_ptr_flag_bitsILi32EEENST_INS5_IJSG_NSA_ILi4EEEEEENS5_IJSB_SG_EEEEEEEvNS4_8identityES10_NS11_INS12_ILi3ELi4ELi3EEES15_NST_INS5_IJNSA_ILi8EEESG_EEENS5_IJSG_SB_EEEEEEEvS1B_EENS_8epilogue10collective18CollectiveEpilogueINS1J_23Sm100TmaWarpSpecializedILi4ELi2ELi16ELb1ELb0EEEJSH_NS5_IJNST_ISE_SB_EENST_ISG_SB_EEEEESI_SK_SI_SK_NS1J_6fusion15FusionCallbacksIS1N_NS1R_17LinearCombinationISI_fSI_fLNS_15FloatRoundStyleE2EEESH_S1Q_JEEENS4_5SM1004TMEM4LOAD26SM100_TMEM_LOAD_16dp128b8xES10_S1H_NS4_17SM75_U32x4_LDSM_NENS4_14SM90_TMA_STOREES1H_NS4_17SM90_U32x4_STSM_NENS4_39AutoVectorizingCopyWithAssumedAlignmentILi128EEEEEEvvEEEEvNT_6ParamsE --------------------------
	.section	.text._ZN7cutlass13device_kernelINS_4gemm6kernel13GemmUniversalIN4cute5tupleIJiiiiEEENS1_10collective13CollectiveMmaINS1_35MainloopSm100TmaUmmaWarpSpecializedILi4ELi2ELi4ENS5_IJNS4_1CILi1EEESB_SB_EEEEENS5_IJNSA_ILi64EEENSA_ILi256EEENSA_ILi32EEEEEENS_10tfloat32_tENS5_IJSB_llEEESI_NS5_IJlSB_lEEENS4_8TiledMMAINS4_8MMA_AtomIJNS4_17SM100_MMA_TF32_SSISI_SI_fLi64ELi256ELNS4_4UMMA5MajorE1ELSP_0ELNSO_7ScaleInE0ELSQ_0EEEEEENS4_6LayoutISC_NS5_IJNSA_ILi0EEESU_SU_EEEEENS5_IJNS4_10UnderscoreESX_SX_EEEEENS4_13SM90_TMA_LOADENS4_14ComposedLayoutINS4_7SwizzleILi2ELi5ELi2EEENS4_18smem_ptr_flag_bitsILi32EEENST_INS5_IJSG_NSA_ILi4EEEEEENS5_IJSB_SG_EEEEEEEvNS4_8identityES10_NS11_INS12_ILi3ELi4ELi3EEES15_NST_INS5_IJNSA_ILi8EEESG_EEENS5_IJSG_SB_EEEEEEEvS1B_EENS_8epilogue10collective18CollectiveEpilogueINS1J_23Sm100TmaWarpSpecializedILi4ELi2ELi16ELb1ELb0EEEJSH_NS5_IJNST_ISE_SB_EENST_ISG_SB_EEEEESI_SK_SI_SK_NS1J_6fusion15FusionCallbacksIS1N_NS1R_17LinearCombinationISI_fSI_fLNS_15FloatRoundStyleE2EEESH_S1Q_JEEENS4_5SM1004TMEM4LOAD26SM100_TMEM_LOAD_16dp128b8xES10_S1H_NS4_17SM75_U32x4_LDSM_NENS4_14SM90_TMA_STOREES1H_NS4_17SM90_U32x4_STSM_NENS4_39AutoVectorizingCopyWithAssumedAlignmentILi128EEEEEEvvEEEEvNT_6ParamsE,"ax",@progbits
	.align	128
.text._ZN7cutlass13device_kernelINS_4gemm6kernel13GemmUniversalIN4cute5tupleIJiiiiEEENS1_10collective13CollectiveMmaINS1_35MainloopSm100TmaUmmaWarpSpecializedILi4ELi2ELi4ENS5_IJNS4_1CILi1EEESB_SB_EEEEENS5_IJNSA_ILi64EEENSA_ILi256EEENSA_ILi32EEEEEENS_10tfloat32_tENS5_IJSB_llEEESI_NS5_IJlSB_lEEENS4_8TiledMMAINS4_8MMA_AtomIJNS4_17SM100_MMA_TF32_SSISI_SI_fLi64ELi256ELNS4_4UMMA5MajorE1ELSP_0ELNSO_7ScaleInE0ELSQ_0EEEEEENS4_6LayoutISC_NS5_IJNSA_ILi0EEESU_SU_EEEEENS5_IJNS4_10UnderscoreESX_SX_EEEEENS4_13SM90_TMA_LOADENS4_14ComposedLayoutINS4_7SwizzleILi2ELi5ELi2EEENS4_18smem_ptr_flag_bitsILi32EEENST_INS5_IJSG_NSA_ILi4EEEEEENS5_IJSB_SG_EEEEEEEvNS4_8identityES10_NS11_INS12_ILi3ELi4ELi3EEES15_NST_INS5_IJNSA_ILi8EEESG_EEENS5_IJSG_SB_EEEEEEEvS1B_EENS_8epilogue10collective18CollectiveEpilogueINS1J_23Sm100TmaWarpSpecializedILi4ELi2ELi16ELb1ELb0EEEJSH_NS5_IJNST_ISE_SB_EENST_ISG_SB_EEEEESI_SK_SI_SK_NS1J_6fusion15FusionCallbacksIS1N_NS1R_17LinearCombinationISI_fSI_fLNS_15FloatRoundStyleE2EEESH_S1Q_JEEENS4_5SM1004TMEM4LOAD26SM100_TMEM_LOAD_16dp128b8xES10_S1H_NS4_17SM75_U32x4_LDSM_NENS4_14SM90_TMA_STOREES1H_NS4_17SM90_U32x4_STSM_NENS4_39AutoVectorizingCopyWithAssumedAlignmentILi128EEEEEEvvEEEEvNT_6ParamsE:
        .type           _ZN7cutlass13device_kernelINS_4gemm6kernel13GemmUniversalIN4cute5tupleIJiiiiEEENS1_10collective13CollectiveMmaINS1_35MainloopSm100TmaUmmaWarpSpecializedILi4ELi2ELi4ENS5_IJNS4_1CILi1EEESB_SB_EEEEENS5_IJNSA_ILi64EEENSA_ILi256EEENSA_ILi32EEEEEENS_10tfloat32_tENS5_IJSB_llEEESI_NS5_IJlSB_lEEENS4_8TiledMMAINS4_8MMA_AtomIJNS4_17SM100_MMA_TF32_SSISI_SI_fLi64ELi256ELNS4_4UMMA5MajorE1ELSP_0ELNSO_7ScaleInE0ELSQ_0EEEEEENS4_6LayoutISC_NS5_IJNSA_ILi0EEESU_SU_EEEEENS5_IJNS4_10UnderscoreESX_SX_EEEEENS4_13SM90_TMA_LOADENS4_14ComposedLayoutINS4_7SwizzleILi2ELi5ELi2EEENS4_18smem_ptr_flag_bitsILi32EEENST_INS5_IJSG_NSA_ILi4EEEEEENS5_IJSB_SG_EEEEEEEvNS4_8identityES10_NS11_INS12_ILi3ELi4ELi3EEES15_NST_INS5_IJNSA_ILi8EEESG_EEENS5_IJSG_SB_EEEEEEEvS1B_EENS_8epilogue10collective18CollectiveEpilogueINS1J_23Sm100TmaWarpSpecializedILi4ELi2ELi16ELb1ELb0EEEJSH_NS5_IJNST_ISE_SB_EENST_ISG_SB_EEEEESI_SK_SI_SK_NS1J_6fusion15FusionCallbacksIS1N_NS1R_17LinearCombinationISI_fSI_fLNS_15FloatRoundStyleE2EEESH_S1Q_JEEENS4_5SM1004TMEM4LOAD26SM100_TMEM_LOAD_16dp128b8xES10_S1H_NS4_17SM75_U32x4_LDSM_NENS4_14SM90_TMA_STOREES1H_NS4_17SM90_U32x4_STSM_NENS4_39AutoVectorizingCopyWithAssumedAlignmentILi128EEEEEEvvEEEEvNT_6ParamsE,@function
        .size           _ZN7cutlass13device_kernelINS_4gemm6kernel13GemmUniversalIN4cute5tupleIJiiiiEEENS1_10collective13CollectiveMmaINS1_35MainloopSm100TmaUmmaWarpSpecializedILi4ELi2ELi4ENS5_IJNS4_1CILi1EEESB_SB_EEEEENS5_IJNSA_ILi64EEENSA_ILi256EEENSA_ILi32EEEEEENS_10tfloat32_tENS5_IJSB_llEEESI_NS5_IJlSB_lEEENS4_8TiledMMAINS4_8MMA_AtomIJNS4_17SM100_MMA_TF32_SSISI_SI_fLi64ELi256ELNS4_4UMMA5MajorE1ELSP_0ELNSO_7ScaleInE0ELSQ_0EEEEEENS4_6LayoutISC_NS5_IJNSA_ILi0EEESU_SU_EEEEENS5_IJNS4_10UnderscoreESX_SX_EEEEENS4_13SM90_TMA_LOADENS4_14ComposedLayoutINS4_7SwizzleILi2ELi5ELi2EEENS4_18smem_ptr_flag_bitsILi32EEENST_INS5_IJSG_NSA_ILi4EEEEEENS5_IJSB_SG_EEEEEEEvNS4_8identityES10_NS11_INS12_ILi3ELi4ELi3EEES15_NST_INS5_IJNSA_ILi8EEESG_EEENS5_IJSG_SB_EEEEEEEvS1B_EENS_8epilogue10collective18CollectiveEpilogueINS1J_23Sm100TmaWarpSpecializedILi4ELi2ELi16ELb1ELb0EEEJSH_NS5_IJNST_ISE_SB_EENST_ISG_SB_EEEEESI_SK_SI_SK_NS1J_6fusion15FusionCallbacksIS1N_NS1R_17LinearCombinationISI_fSI_fLNS_15FloatRoundStyleE2EEESH_S1Q_JEEENS4_5SM1004TMEM4LOAD26SM100_TMEM_LOAD_16dp128b8xES10_S1H_NS4_17SM75_U32x4_LDSM_NENS4_14SM90_TMA_STOREES1H_NS4_17SM90_U32x4_STSM_NENS4_39AutoVectorizingCopyWithAssumedAlignmentILi128EEEEEEvvEEEEvNT_6ParamsE,(.L_x_220 - _ZN7cutlass13device_kernelINS_4gemm6kernel13GemmUniversalIN4cute5tupleIJiiiiEEENS1_10collective13CollectiveMmaINS1_35MainloopSm100TmaUmmaWarpSpecializedILi4ELi2ELi4ENS5_IJNS4_1CILi1EEESB_SB_EEEEENS5_IJNSA_ILi64EEENSA_ILi256EEENSA_ILi32EEEEEENS_10tfloat32_tENS5_IJSB_llEEESI_NS5_IJlSB_lEEENS4_8TiledMMAINS4_8MMA_AtomIJNS4_17SM100_MMA_TF32_SSISI_SI_fLi64ELi256ELNS4_4UMMA5MajorE1ELSP_0ELNSO_7ScaleInE0ELSQ_0EEEEEENS4_6LayoutISC_NS5_IJNSA_ILi0EEESU_SU_EEEEENS5_IJNS4_10UnderscoreESX_SX_EEEEENS4_13SM90_TMA_LOADENS4_14ComposedLayoutINS4_7SwizzleILi2ELi5ELi2EEENS4_18smem_ptr_flag_bitsILi32EEENST_INS5_IJSG_NSA_ILi4EEEEEENS5_IJSB_SG_EEEEEEEvNS4_8identityES10_NS11_INS12_ILi3ELi4ELi3EEES15_NST_INS5_IJNSA_ILi8EEESG_EEENS5_IJSG_SB_EEEEEEEvS1B_EENS_8epilogue10collective18CollectiveEpilogueINS1J_23Sm100TmaWarpSpecializedILi4ELi2ELi16ELb1ELb0EEEJSH_NS5_IJNST_ISE_SB_EENST_ISG_SB_EEEEESI_SK_SI_SK_NS1J_6fusion15FusionCallbacksIS1N_NS1R_17LinearCombinationISI_fSI_fLNS_15FloatRoundStyleE2EEESH_S1Q_JEEENS4_5SM1004TMEM4LOAD26SM100_TMEM_LOAD_16dp128b8xES10_S1H_NS4_17SM75_U32x4_LDSM_NENS4_14SM90_TMA_STOREES1H_NS4_17SM90_U32x4_STSM_NENS4_39AutoVectorizingCopyWithAssumedAlignmentILi128EEEEEEvvEEEEvNT_6ParamsE)
        .other          _ZN7cutlass13device_kernelINS_4gemm6kernel13GemmUniversalIN4cute5tupleIJiiiiEEENS1_10collective13CollectiveMmaINS1_35MainloopSm100TmaUmmaWarpSpecializedILi4ELi2ELi4ENS5_IJNS4_1CILi1EEESB_SB_EEEEENS5_IJNSA_ILi64EEENSA_ILi256EEENSA_ILi32EEEEEENS_10tfloat32_tENS5_IJSB_llEEESI_NS5_IJlSB_lEEENS4_8TiledMMAINS4_8MMA_AtomIJNS4_17SM100_MMA_TF32_SSISI_SI_fLi64ELi256ELNS4_4UMMA5MajorE1ELSP_0ELNSO_7ScaleInE0ELSQ_0EEEEEENS4_6LayoutISC_NS5_IJNSA_ILi0EEESU_SU_EEEEENS5_IJNS4_10UnderscoreESX_SX_EEEEENS4_13SM90_TMA_LOADENS4_14ComposedLayoutINS4_7SwizzleILi2ELi5ELi2EEENS4_18smem_ptr_flag_bitsILi32EEENST_INS5_IJSG_NSA_ILi4EEEEEENS5_IJSB_SG_EEEEEEEvNS4_8identityES10_NS11_INS12_ILi3ELi4ELi3EEES15_NST_INS5_IJNSA_ILi8EEESG_EEENS5_IJSG_SB_EEEEEEEvS1B_EENS_8epilogue10collective18CollectiveEpilogueINS1J_23Sm100TmaWarpSpecializedILi4ELi2ELi16ELb1ELb0EEEJSH_NS5_IJNST_ISE_SB_EENST_ISG_SB_EEEEESI_SK_SI_SK_NS1J_6fusion15FusionCallbacksIS1N_NS1R_17LinearCombinationISI_fSI_fLNS_15FloatRoundStyleE2EEESH_S1Q_JEEENS4_5SM1004TMEM4LOAD26SM100_TMEM_LOAD_16dp128b8xES10_S1H_NS4_17SM75_U32x4_LDSM_NENS4_14SM90_TMA_STOREES1H_NS4_17SM90_U32x4_STSM_NENS4_39AutoVectorizingCopyWithAssumedAlignmentILi128EEEEEEvvEEEEvNT_6ParamsE,@"STO_CUDA_ENTRY STV_DEFAULT"
_ZN7cutlass13device_kernelINS_4gemm6kernel13GemmUniversalIN4cute5tupleIJiiiiEEENS1_10collective13CollectiveMmaINS1_35MainloopSm100TmaUmmaWarpSpecializedILi4ELi2ELi4ENS5_IJNS4_1CILi1EEESB_SB_EEEEENS5_IJNSA_ILi64EEENSA_ILi256EEENSA_ILi32EEEEEENS_10tfloat32_tENS5_IJSB_llEEESI_NS5_IJlSB_lEEENS4_8TiledMMAINS4_8MMA_AtomIJNS4_17SM100_MMA_TF32_SSISI_SI_fLi64ELi256ELNS4_4UMMA5MajorE1ELSP_0ELNSO_7ScaleInE0ELSQ_0EEEEEENS4_6LayoutISC_NS5_IJNSA_ILi0EEESU_SU_EEEEENS5_IJNS4_10UnderscoreESX_SX_EEEEENS4_13SM90_TMA_LOADENS4_14ComposedLayoutINS4_7SwizzleILi2ELi5ELi2EEENS4_18smem_ptr_flag_bitsILi32EEENST_INS5_IJSG_NSA_ILi4EEEEEENS5_IJSB_SG_EEEEEEEvNS4_8identityES10_NS11_INS12_ILi3ELi4ELi3EEES15_NST_INS5_IJNSA_ILi8EEESG_EEENS5_IJSG_SB_EEEEEEEvS1B_EENS_8epilogue10collective18CollectiveEpilogueINS1J_23Sm100TmaWarpSpecializedILi4ELi2ELi16ELb1ELb0EEEJSH_NS5_IJNST_ISE_SB_EENST_ISG_SB_EEEEESI_SK_SI_SK_NS1J_6fusion15FusionCallbacksIS1N_NS1R_17LinearCombinationISI_fSI_fLNS_15FloatRoundStyleE2EEESH_S1Q_JEEENS4_5SM1004TMEM4LOAD26SM100_TMEM_LOAD_16dp128b8xES10_S1H_NS4_17SM75_U32x4_LDSM_NENS4_14SM90_TMA_STOREES1H_NS4_17SM90_U32x4_STSM_NENS4_39AutoVectorizingCopyWithAssumedAlignmentILi128EEEEEEvvEEEEvNT_6ParamsE:
[----:B------:R-:W1:Y:S01]  /*0000*/  LDC R1, c[0x0][0x37c] ;  /* 0x0000df00ff017b82 */ /* 0x000e620000000800 */
[----:B------:R-:W2:Y:S01]  /*0010*/  S2R R76, SR_TID.X ;  /* 0x00000000004c7919 */ /* 0x000ea20000002100 */
[----:B------:R-:W3:Y:S01]  /*0020*/  LDCU.64 UR4, c[0x0][0x890] ;  /* 0x00011200ff0477ac */ /* 0x000ee20008000a00 */
[----:B------:R-:W-:Y:S02]  /*0030*/  PRMT R64, RZ, 0x7610, R64 ;  /* 0x00007610ff407816 */ /* 0x000fe40000000040 */
[----:B------:R-:W-:Y:S01]  /*0040*/  ELECT P5, URZ, PT ;  /* 0x0000000000ff782f */ /* 0x000fe200038a0000 */
[----:B------:R-:W4:Y:S01]  /*0050*/  LDCU.64 UR46, c[0x0][0x358] ;  /* 0x00006b00ff2e77ac */ /* 0x000f220008000a00 */
[----:B---3--:R-:W-:-:S04]  /*0060*/  UISETP.NE.U32.AND UP0, UPT, UR4, URZ, UPT ;  /* 0x000000ff0400728c */ /* 0x008fc8000bf05070 */
[----:B------:R-:W-:Y:S01]  /*0070*/  UISETP.NE.AND.EX UP0, UPT, UR5, URZ, UPT, UP0 ;  /* 0x000000ff0500728c */ /* 0x000fe2000bf05300 */
[----:B--2---:R-:W-:-:S05]  /*0080*/  SHF.R.U32.HI R69, RZ, 0x5, R76 ;  /* 0x00000005ff457819 */ /* 0x004fca000001164c */
[----:B------:R-:W2:Y:S02]  /*0090*/  SHFL.IDX PT, R0, R69, RZ, 0x1f ;  /* 0x00001fff45007589 */ /* 0x000ea400000e0000 */
[----:B--2---:R-:W-:Y:S01]  /*00a0*/  R2UR UR8, R0 ;  /* 0x00000000000872ca */ /* 0x004fe200000e0000 */
[----:B-1--4-:R-:W-:-:S14]  /*00b0*/  BRA.U UP0, `(.L_x_0) ;  /* 0x00000001002c7547 */ /* 0x012fdc000b800000 */
[----:B------:R-:W1:Y:S02]  /*00c0*/  LDCU.64 UR6, c[0x0][0x888] ;  /* 0x00011100ff0677ac */ /* 0x000e640008000a00 */
[----:B-1----:R-:W-:-:S04]  /*00d0*/  UISETP.NE.U32.AND UP0, UPT, UR6, URZ, UPT ;  /* 0x000000ff0600728c */ /* 0x002fc8000bf05070 */
[----:B------:R-:W-:-:S09]  /*00e0*/  UISETP.NE.AND.EX UP0, UPT, UR7, URZ, UPT, UP0 ;  /* 0x000000ff0700728c */ /* 0x000fd2000bf05300 */
[----:B------:R-:W-:Y:S05]  /*00f0*/  BRA.U !UP0, `(.L_x_1) ;  /* 0x0000000108107547 */ /* 0x000fea000b800000 */
[----:B------:R-:W1:Y:S02]  /*0100*/  LDC.64 R2, c[0x0][0x888] ;  /* 0x00022200ff027b82 */ /* 0x000e640000000a00 */
[----:B-1----:R1:W5:Y:S01]  /*0110*/  LDG.E R35, desc[UR46][R2.64] ;  /* 0x0000002e02237981 */ /* 0x002362000c1e1900 */
[----:B------:R-:W-:Y:S01]  /*0120*/  HFMA2 R64, -RZ, RZ, 0, 5.9604644775390625e-08 ;  /* 0x00000001ff407431 */ /* 0x000fe200000001ff */
[----:B------:R-:W-:Y:S05]  /*0130*/  BRA `(.L_x_0) ;  /* 0x00000000000c7947 */ /* 0x000fea0003800000 */
.L_x_1:
[----:B------:R-:W1:Y:S01]  /*0140*/  LDCU UR6, c[0x0][0x880] ;  /* 0x00011000ff0677ac */ /* 0x000e620008000800 */
[----:B------:R-:W-:Y:S01]  /*0150*/  HFMA2 R64, -RZ, RZ, 0, 5.9604644775390625e-08 ;  /* 0x00000001ff407431 */ /* 0x000fe200000001ff */
[----:B-1----:R-:W-:-:S07]  /*0160*/  MOV R35, UR6 ;  /* 0x0000000600237c02 */ /* 0x002fce0008000f00 */
.L_x_0:
[----:B------:R-:W2:Y:S02]  /*0170*/  LDCU.64 UR6, c[0x0][0x8b0] ;  /* 0x00011600ff0677ac */ /* 0x000ea40008000a00 */
[----:B--2---:R-:W-:-:S04]  /*0180*/  UISETP.NE.U32.AND UP0, UPT, UR6, URZ, UPT ;  /* 0x000000ff0600728c */ /* 0x004fc8000bf05070 */
[----:B------:R-:W-:-:S09]  /*0190*/  UISETP.NE.AND.EX UP0, UPT, UR7, URZ, UPT, UP0 ;  /* 0x000000ff0700728c */ /* 0x000fd2000bf05300 */
[----:B------:R-:W-:Y:S05]  /*01a0*/  BRA.U UP0, `(.L_x_2) ;  /* 0x0000000100247547 */ /* 0x000fea000b800000 */
[----:B------:R-:W2:Y:S02]  /*01b0*/  LDCU.64 UR6, c[0x0][0x8a8] ;  /* 0x00011500ff0677ac */ /* 0x000ea40008000a00 */
[----:B--2---:R-:W-:-:S04]  /*01c0*/  UISETP.NE.U32.AND UP0, UPT, UR6, URZ, UPT ;  /* 0x000000ff0600728c */ /* 0x004fc8000bf05070 */
[----:B------:R-:W-:-:S09]  /*01d0*/  UISETP.NE.AND.EX UP0, UPT, UR7, URZ, UPT, UP0 ;  /* 0x000000ff0700728c */ /* 0x000fd2000bf05300 */
[----:B------:R-:W-:Y:S05]  /*01e0*/  BRA.U !UP0, `(.L_x_3) ;  /* 0x00000001080c7547 */ /* 0x000fea000b800000 */
[----:B-1----:R-:W1:Y:S02]  /*01f0*/  LDC.64 R2, c[0x0][0x8a8] ;  /* 0x00022a00ff027b82 */ /* 0x002e640000000a00 */
[----:B-1----:R2:W5:Y:S01]  /*0200*/  LDG.E R33, desc[UR46][R2.64] ;  /* 0x0000002e02217981 */ /* 0x002562000c1e1900 */
[----:B------:R-:W-:Y:S05]  /*0210*/  BRA `(.L_x_2) ;  /* 0x0000000000087947 */ /* 0x000fea0003800000 */
.L_x_3:
[----:B------:R-:W2:Y:S02]  /*0220*/  LDCU UR6, c[0x0][0x8a0] ;  /* 0x00011400ff0677ac */ /* 0x000ea40008000800 */
[----:B--2---:R-:W-:Y:S02]  /*0230*/  MOV R33, UR6 ;  /* 0x0000000600217c02 */ /* 0x004fe40008000f00 */
.L_x_2:
[----:B------:R-:W-:Y:S01]  /*0240*/  IMAD.U32 R0, RZ, RZ, UR8 ;  /* 0x00000008ff007e24 */ /* 0x000fe2000f8e00ff */
[----:B------:R-:W-:Y:S04]  /*0250*/  BSSY.RECONVERGENT B0, `(.L_x_4) ;  /* 0x000000c000007945 */ /* 0x000fe80003800200 */
[C---:B------:R-:W-:Y:S02]  /*0260*/  ISETP.NE.OR P1, PT, R0.reuse, 0x1, !P5 ;  /* 0x000000010000780c */ /* 0x040fe40006f25670 */
[----:B------:R-:W-:-:S11]  /*0270*/  ISETP.NE.OR P0, PT, R0, 0x3, !P5 ;  /* 0x000000030000780c */ /* 0x000fd60006f05670 */
[----:B------:R-:W-:Y:S05]  /*0280*/  @P1 BRA `(.L_x_5) ;  /* 0x0000000000201947 */ /* 0x000fea0003800000 */
[----:B------:R-:W3:Y:S02]  /*0290*/  LDCU.64 UR6, c[0x0][0x348] ;  /* 0x00006900ff0677ac */ /* 0x000ee40008000a00 */
[----:B---3--:R-:W-:Y:S02]  /*02a0*/  UIADD3 UR10, UP1, UPT, UR6, 0x80, URZ ;  /* 0x00000080060a7890 */ /* 0x008fe4000ff3e0ff */
[----:B------:R-:W-:Y:S02]  /*02b0*/  UIADD3 UR6, UP0, UPT, UR6, 0x180, URZ ;  /* 0x0000018006067890 */ /* 0x000fe4000ff1e0ff */
[----:B------:R-:W-:Y:S02]  /*02c0*/  UIADD3.X UR11, UPT, UPT, URZ, UR7, URZ, UP1, !UPT ;  /* 0x00000007ff0b7290 */ /* 0x000fe40008ffe4ff */
[----:B------:R-:W-:-:S07]  /*02d0*/  UIADD3.X UR7, UPT, UPT, URZ, UR7, URZ, UP0, !UPT ;  /* 0x00000007ff077290 */ /* 0x000fce00087fe4ff */
[----:B------:R3:W-:Y:S02]  /*02e0*/  UTMACCTL.PF [UR10] ;  /* 0x000000000a0079b9 */ /* 0x0007e40008040000 */
[----:B------:R3:W-:Y:S02]  /*02f0*/  UTMACCTL.PF [UR6] ;  /* 0x00000000060079b9 */ /* 0x0007e40008040000 */
[----:B---3--:R-:W-:Y:S01]  /*0300*/  NOP ;  /* 0x0000000000007918 */ /* 0x008fe20000000000 */
.L_x_5:
[----:B------:R-:W-:Y:S05]  /*0310*/  BSYNC.RECONVERGENT B0 ;  /* 0x0000000000007941 */ /* 0x000fea0003800200 */
.L_x_4:
[----:B------:R-:W-:Y:S04]  /*0320*/  BSSY.RECONVERGENT B0, `(.L_x_6) ;  /* 0x000000a000007945 */ /* 0x000fe80003800200 */
        /* <DEDUP_REMOVED lines=9> */
.L_x_7:
[----:B------:R-:W-:Y:S05]  /*03c0*/  BSYNC.RECONVERGENT B0 ;  /* 0x0000000000007941 */ /* 0x000fea0003800200 */
.L_x_6:
[----:B------:R-:W3:Y:S01]  /*03d0*/  LDCU.64 UR6, c[0x0][0x888] ;  /* 0x00011100ff0677ac */ /* 0x000ee20008000a00 */
[----:B------:R-:W-:Y:S02]  /*03e0*/  UISETP.EQ.U32.AND UP1, UPT, UR4, URZ, UPT ;  /* 0x000000ff0400728c */ /* 0x000fe4000bf22070 */
[----:B------:R-:W-:Y:S02]  /*03f0*/  UPLOP3.LUT UP2, UPT, UPT, UPT, UPT, 0x80, 0x8 ;  /* 0x000000000008789c */ /* 0x000fe40003f4f070 */
[----:B---3--:R-:W-:-:S04]  /*0400*/  UISETP.NE.U32.AND UP0, UPT, UR6, URZ, UPT ;  /* 0x000000ff0600728c */ /* 0x008fc8000bf05070 */
[----:B------:R-:W-:-:S04]  /*0410*/  UISETP.NE.AND.EX UP0, UPT, UR7, URZ, UPT, UP0 ;  /* 0x000000ff0700728c */ /* 0x000fc8000bf05300 */
[----:B------:R-:W-:-:S04]  /*0420*/  UISETP.EQ.OR.EX UP3, UPT, UR5, URZ, !UP0, UP1 ;  /* 0x000000ff0500728c */ /* 0x000fc8000c762710 */
[----:B------:R-:W-:-:S05]  /*0430*/  UP2UR UR50, UPR, URZ, 0x8 ;  /* 0x00000008ff327883 */ /* 0x000fca0008000000 */
[----:B------:R-:W-:Y:S07]  /*0440*/  BRA.U !UP3, `(.L_x_8) ;  /* 0x000000010b207547 */ /* 0x000fee000b800000 */
[----:B------:R-:W-:Y:S01]  /*0450*/  UISETP.NE.U32.AND UP2, UPT, UR4, URZ, UPT ;  /* 0x000000ff0400728c */ /* 0x000fe2000bf45070 */
[----:B-----5:R-:W-:Y:S01]  /*0460*/  FSETP.NEU.AND P0, PT, R35, RZ, PT ;  /* 0x000000ff2300720b */ /* 0x020fe20003f0d000 */
[----:B------:R-:W-:Y:S02]  /*0470*/  USEL UR4, URZ, 0xffffffff, UP0 ;  /* 0xffffffffff047887 */ /* 0x000fe40008000000 */
[----:B------:R-:W-:-:S10]  /*0480*/  UISETP.NE.AND.EX UP2, UPT, UR5, URZ, UPT, UP2 ;  /* 0x000000ff0500728c */ /* 0x000fd4000bf45320 */
[----:B------:R-:W-:Y:S01]  /*0490*/  VOTEU.ANY UP1, P0 ;  /* 0x0000000000ff7886 */ /* 0x000fe20000020100 */
[----:B------:R-:W-:-:S04]  /*04a0*/  @!UP2 USEL UR4, URZ, 0xffffffff, UP1 ;  /* 0xffffffffff04a887 */ /* 0x000fc80008800000 */
[----:B------:R-:W-:-:S04]  /*04b0*/  ULOP3.LUT UR4, UR4, 0x1, URZ, 0xc0, !UPT ;  /* 0x0000000104047892 */ /* 0x000fc8000f8ec0ff */
[----:B------:R-:W-:-:S11]  /*04c0*/  UISETP.NE.U32.AND UP2, UPT, UR4, 0x1, UPT ;  /* 0x000000010400788c */ /* 0x000fd6000bf45070 */
.L_x_8:
[----:B-12---:R-:W1:Y:S01]  /*04d0*/  SHFL.IDX PT, R2, R69, RZ, 0x1f ;  /* 0x00001fff45027589 */ /* 0x006e6200000e0000 */
[----:B------:R-:W-:-:S04]  /*04e0*/  UISETP.NE.AND UP1, UPT, UR8, 0x2, UPT ;  /* 0x000000020800788c */ /* 0x000fc8000bf25270 */
[----:B------:R-:W-:Y:S01]  /*04f0*/  USEL UR6, URZ, 0x1, UP1 ;  /* 0x00000001ff067887 */ /* 0x000fe20008800000 */
[----:B-1----:R-:W-:-:S13]  /*0500*/  ISETP.NE.AND P0, PT, R2, RZ, PT ;  /* 0x000000ff0200720c */ /* 0x002fda0003f05270 */
[----:B------:R-:W-:Y:S05]  /*0510*/  @P0 BRA `(.L_x_9) ;  /* 0x0000000000480947 */ /* 0x000fea0003800000 */
[----:B------:R-:W1:Y:S01]  /*0520*/  S2UR UR5, SR_CgaCtaId ;  /* 0x00000000000579c3 */ /* 0x000e620000008800 */
[----:B------:R-:W-:Y:S01]  /*0530*/  UMOV UR7, 0x400 ;  /* 0x0000040000077882 */ /* 0x000fe20000000000 */
[----:B------:R-:W-:Y:S01]  /*0540*/  UMOV UR4, 0x1 ;  /* 0x0000000100047882 */ /* 0x000fe20000000000 */
[----:B------:R-:W-:Y:S01]  /*0550*/  ELECT P0, URZ, PT ;  /* 0x0000000000ff782f */ /* 0x000fe20003800000 */
[----:B------:R-:W-:-:S04]  /*0560*/  UIADD3 UR10, UPT, UPT, -UR4, 0x100000, URZ ;  /* 0x00100000040a7890 */ /* 0x000fc8000fffe1ff */
[----:B------:R-:W-:Y:S02]  /*0570*/  USHF.L.U32 UR11, UR10, 0xb, URZ ;  /* 0x0000000b0a0b7899 */ /* 0x000fe400080006ff */
[----:B------:R-:W-:Y:S02]  /*0580*/  USHF.L.U32 UR10, UR10, 0x1, URZ ;  /* 0x000000010a0a7899 */ /* 0x000fe400080006ff */
[----:B-1----:R-:W-:Y:S01]  /*0590*/  ULEA UR5, UR5, UR7, 0x18 ;  /* 0x0000000705057291 */ /* 0x002fe2000f8ec0ff */
[----:B------:R-:W1:Y:S11]  /*05a0*/  FENCE.VIEW.ASYNC.S ;  /* 0x00000000000073c6 */ /* 0x000e760000000000 */
[----:B-1----:R1:W2:Y:S01]  /*05b0*/  SYNCS.EXCH.64 URZ, [UR5], UR10 ;  /* 0x0000000a05ff75b2 */ /* 0x0022a20008000100 */
[----:B------:R1:W3:Y:S01]  /*05c0*/  SYNCS.EXCH.64 URZ, [UR5+0x20], UR10 ;  /* 0x0000200a05ff75b2 */ /* 0x0002e20008000100 */
[----:B------:R1:W4:Y:S01]  /*05d0*/  SYNCS.EXCH.64 URZ, [UR5+0x8], UR10 ;  /* 0x0000080a05ff75b2 */ /* 0x0003220008000100 */
[----:B------:R1:W1:Y:S01]  /*05e0*/  SYNCS.EXCH.64 URZ, [UR5+0x28], UR10 ;  /* 0x0000280a05ff75b2 */ /* 0x0002620008000100 */
[----:B------:R1:W1:Y:S01]  /*05f0*/  SYNCS.EXCH.64 URZ, [UR5+0x10], UR10 ;  /* 0x0000100a05ff75b2 */ /* 0x0002620008000100 */
[----:B------:R1:W1:Y:S01]  /*0600*/  SYNCS.EXCH.64 URZ, [UR5+0x30], UR10 ;  /* 0x0000300a05ff75b2 */ /* 0x0002620008000100 */
[----:B------:R1:W1:Y:S01]  /*0610*/  SYNCS.EXCH.64 URZ, [UR5+0x18], UR10 ;  /* 0x0000180a05ff75b2 */ /* 0x0002620008000100 */
[----:B------:R1:W1:Y:S01]  /*0620*/  SYNCS.EXCH.64 URZ, [UR5+0x38], UR10 ;  /* 0x0000380a05ff75b2 */ /* 0x0002620008000100 */
[----:B------:R-:W-:Y:S01]  /*0630*/  NOP ;  /* 0x0000000000007918 */ /* 0x000fe20000000000 */
.L_x_9:
[----:B------:R-:W2:Y:S01]  /*0640*/  SHFL.IDX PT, R2, R69, RZ, 0x1f ;  /* 0x00001fff45027589 */ /* 0x000ea200000e0000 */
[----:B------:R-:W-:Y:S01]  /*0650*/  NOP ;  /* 0x0000000000007918 */ /* 0x000fe20000000000 */
[----:B--2---:R-:W-:-:S13]  /*0660*/  ISETP.NE.AND P0, PT, R2, 0x1, PT ;  /* 0x000000010200780c */ /* 0x004fda0003f05270 */
[----:B------:R-:W-:Y:S05]  /*0670*/  @P0 BRA `(.L_x_10) ;  /* 0x0000000000580947 */ /* 0x000fea0003800000 */
[----:B------:R-:W2:Y:S01]  /*0680*/  S2UR UR7, SR_CgaCtaId ;  /* 0x00000000000779c3 */ /* 0x000ea20000008800 */
[----:B------:R-:W-:Y:S01]  /*0690*/  UMOV UR9, 0x400 ;  /* 0x0000040000097882 */ /* 0x000fe20000000000 */
[----:B-1----:R-:W-:Y:S01]  /*06a0*/  UMOV UR5, 0x20 ;  /* 0x0000002000057882 */ /* 0x002fe20000000000 */
[----:B------:R-:W-:Y:S01]  /*06b0*/  UMOV UR4, 0x80 ;  /* 0x0000008000047882 */ /* 0x000fe20000000000 */
[----:B------:R-:W-:-:S04]  /*06c0*/  UIADD3 UR10, UPT, UPT, -UR5, 0x100000, URZ ;  /* 0x00100000050a7890 */ /* 0x000fc8000fffe1ff */
[----:B------:R-:W-:Y:S02]  /*06d0*/  USHF.L.U32 UR11, UR10, 0xb, URZ ;  /* 0x0000000b0a0b7899 */ /* 0x000fe400080006ff */
[----:B------:R-:W-:Y:S02]  /*06e0*/  USHF.L.U32 UR10, UR10, 0x1, URZ ;  /* 0x000000010a0a7899 */ /* 0x000fe400080006ff */
[----:B------:R-:W-:-:S04]  /*06f0*/  UIADD3 UR4, UPT, UPT, -UR4, 0x100000, URZ ;  /* 0x0010000004047890 */ /* 0x000fc8000fffe1ff */
[----:B------:R-:W-:Y:S02]  /*0700*/  USHF.L.U32 UR5, UR4, 0xb, URZ ;  /* 0x0000000b04057899 */ /* 0x000fe400080006ff */
[----:B------:R-:W-:Y:S01]  /*0710*/  USHF.L.U32 UR4, UR4, 0x1, URZ ;  /* 0x0000000104047899 */ /* 0x000fe200080006ff */
[----:B------:R-:W-:Y:S01]  /*0720*/  ELECT P0, URZ, PT ;  /* 0x0000000000ff782f */ /* 0x000fe20003800000 */
[----:B--2---:R-:W-:Y:S01]  /*0730*/  ULEA UR7, UR7, UR9, 0x18 ;  /* 0x0000000907077291 */ /* 0x004fe2000f8ec0ff */
[----:B------:R-:W1:Y:S11]  /*0740*/  FENCE.VIEW.ASYNC.S ;  /* 0x00000000000073c6 */ /* 0x000e760000000000 */
[----:B-1----:R2:W1:Y:S01]  /*0750*/  SYNCS.EXCH.64 URZ, [UR7+0x40], UR10 ;  /* 0x0000400a07ff75b2 */ /* 0x0024620008000100 */
[----:B------:R2:W1:Y:S01]  /*0760*/  SYNCS.EXCH.64 URZ, [UR7+0x60], UR4 ;  /* 0x0000600407ff75b2 */ /* 0x0004620008000100 */
[----:B------:R2:W1:Y:S01]  /*0770*/  SYNCS.EXCH.64 URZ, [UR7+0x48], UR10 ;  /* 0x0000480a07ff75b2 */ /* 0x0004620008000100 */
[----:B------:R2:W1:Y:S01]  /*0780*/  SYNCS.EXCH.64 URZ, [UR7+0x68], UR4 ;  /* 0x0000680407ff75b2 */ /* 0x0004620008000100 */
[----:B------:R2:W1:Y:S01]  /*0790*/  SYNCS.EXCH.64 URZ, [UR7+0x50], UR10 ;  /* 0x0000500a07ff75b2 */ /* 0x0004620008000100 */
[----:B------:R2:W1:Y:S01]  /*07a0*/  SYNCS.EXCH.64 URZ, [UR7+0x70], UR4 ;  /* 0x0000700407ff75b2 */ /* 0x0004620008000100 */
[----:B------:R2:W1:Y:S01]  /*07b0*/  SYNCS.EXCH.64 URZ, [UR7+0x58], UR10 ;  /* 0x0000580a07ff75b2 */ /* 0x0004620008000100 */
[----:B------:R2:W1:Y:S02]  /*07c0*/  SYNCS.EXCH.64 URZ, [UR7+0x78], UR4 ;  /* 0x0000780407ff75b2 */ /* 0x0004640008000100 */
[----:B--2---:R-:W-:Y:S01]  /*07d0*/  NOP ;  /* 0x0000000000007918 */ /* 0x004fe20000000000 */
.L_x_10:
[----:B------:R-:W2:Y:S01]  /*07e0*/  SHFL.IDX PT, R2, R69, RZ, 0x1f ;  /* 0x00001fff45027589 */ /* 0x000ea200000e0000 */
[----:B------:R-:W-:Y:S01]  /*07f0*/  NOP ;  /* 0x0000000000007918 */ /* 0x000fe20000000000 */
[----:B--2---:R-:W-:-:S13]  /*0800*/  ISETP.NE.AND P0, PT, R2, 0x3, PT ;  /* 0x000000030200780c */ /* 0x004fda0003f05270 */
[----:B------:R-:W-:Y:S05]  /*0810*/  @P0 BRA `(.L_x_11) ;  /* 0x0000000000300947 */ /* 0x000fea0003800000 */
[----:B-1----:R-:W1:Y:S01]  /*0820*/  S2UR UR5, SR_CgaCtaId ;  /* 0x00000000000579c3 */ /* 0x002e620000008800 */
        /* <DEDUP_REMOVED lines=8> */
[----:B-1----:R2:W1:Y:S01]  /*08b0*/  SYNCS.EXCH.64 URZ, [UR5+0x80], UR10 ;  /* 0x0000800a05ff75b2 */ /* 0x0024620008000100 */
[----:B------:R2:W1:Y:S02]  /*08c0*/  SYNCS.EXCH.64 URZ, [UR5+0x88], UR10 ;  /* 0x0000880a05ff75b2 */ /* 0x0004640008000100 */
[----:B--2---:R-:W-:Y:S01]  /*08d0*/  NOP ;  /* 0x0000000000007918 */ /* 0x004fe20000000000 */
.L_x_11:
[----:B------:R-:W2:Y:S01]  /*08e0*/  SHFL.IDX PT, R2, R69, RZ, 0x1f ;  /* 0x00001fff45027589 */ /* 0x000ea200000e0000 */
[----:B------:R-:W-:Y:S01]  /*08f0*/  NOP ;  /* 0x0000000000007918 */ /* 0x000fe20000000000 */
[----:B--2---:R-:W-:-:S13]  /*0900*/  ISETP.NE.AND P0, PT, R2, 0x4, PT ;  /* 0x000000040200780c */ /* 0x004fda0003f05270 */
[----:B------:R-:W-:Y:S05]  /*0910*/  @P0 BRA `(.L_x_12) ;  /* 0x00000000004c0947 */ /* 0x000fea0003800000 */
[----:B-1----:R-:W1:Y:S01]  /*0920*/  S2UR UR5, SR_CgaCtaId ;  /* 0x00000000000579c3 */ /* 0x002e620000008800 */
[----:B------:R-:W-:Y:S01]  /*0930*/  UMOV UR9, 0x100 ;  /* 0x0000010000097882 */ /* 0x000fe20000000000 */
[----:B------:R-:W-:Y:S01]  /*0940*/  UMOV UR7, 0x400 ;  /* 0x0000040000077882 */ /* 0x000fe20000000000 */
[----:B------:R-:W-:Y:S01]  /*0950*/  USEL UR9, UR9, 0xe0, UP2 ;  /* 0x000000e009097887 */ /* 0x000fe20009000000 */
[----:B------:R-:W-:Y:S01]  /*0960*/  UMOV UR4, 0x1 ;  /* 0x0000000100047882 */ /* 0x000fe20000000000 */
[----:B------:R-:W-:Y:S01]  /*0970*/  ELECT P0, URZ, PT ;  /* 0x0000000000ff782f */ /* 0x000fe20003800000 */
[----:B------:R-:W-:-:S04]  /*0980*/  UIADD3 UR10, UPT, UPT, -UR4, 0x100000, URZ ;  /* 0x00100000040a7890 */ /* 0x000fc8000fffe1ff */
[----:B------:R-:W-:Y:S02]  /*0990*/  USHF.L.U32 UR11, UR10, 0xb, URZ ;  /* 0x0000000b0a0b7899 */ /* 0x000fe400080006ff */
[----:B------:R-:W-:Y:S02]  /*09a0*/  USHF.L.U32 UR10, UR10, 0x1, URZ ;  /* 0x000000010a0a7899 */ /* 0x000fe400080006ff */
[----:B------:R-:W-:-:S04]  /*09b0*/  UIADD3 UR12, UPT, UPT, -UR9, 0x100000, URZ ;  /* 0x00100000090c7890 */ /* 0x000fc8000fffe1ff */
[----:B------:R-:W-:Y:S02]  /*09c0*/  USHF.L.U32 UR13, UR12, 0xb, URZ ;  /* 0x0000000b0c0d7899 */ /* 0x000fe400080006ff */
[----:B------:R-:W-:Y:S02]  /*09d0*/  USHF.L.U32 UR12, UR12, 0x1, URZ ;  /* 0x000000010c0c7899 */ /* 0x000fe400080006ff */
[----:B-1----:R-:W-:Y:S01]  /*09e0*/  ULEA UR5, UR5, UR7, 0x18 ;  /* 0x0000000705057291 */ /* 0x002fe2000f8ec0ff */
[----:B------:R-:W1:Y:S11]  /*09f0*/  FENCE.VIEW.ASYNC.S ;  /* 0x00000000000073c6 */ /* 0x000e760000000000 */
[----:B-1----:R2:W1:Y:S01]  /*0a00*/  SYNCS.EXCH.64 URZ, [UR5+0x90], UR10 ;  /* 0x0000900a05ff75b2 */ /* 0x0024620008000100 */
[----:B------:R2:W1:Y:S01]  /*0a10*/  SYNCS.EXCH.64 URZ, [UR5+0xa0], UR12 ;  /* 0x0000a00c05ff75b2 */ /* 0x0004620008000100 */
[----:B------:R2:W1:Y:S01]  /*0a20*/  SYNCS.EXCH.64 URZ, [UR5+0x98], UR10 ;  /* 0x0000980a05ff75b2 */ /* 0x0004620008000100 */
[----:B------:R2:W1:Y:S02]  /*0a30*/  SYNCS.EXCH.64 URZ, [UR5+0xa8], UR12 ;  /* 0x0000a80c05ff75b2 */ /* 0x0004640008000100 */
[----:B--2---:R-:W-:Y:S01]  /*0a40*/  NOP ;  /* 0x0000000000007918 */ /* 0x004fe20000000000 */
.L_x_12:
        /* <DEDUP_REMOVED lines=26> */
.L_x_13:
        /* <DEDUP_REMOVED lines=18> */
.L_x_14:
[----:B-1----:R-:W1:Y:S01]  /*0d10*/  S2UR UR5, SR_CTAID.X ;  /* 0x00000000000579c3 */ /* 0x002e620000002500 */
[----:B------:R-:W-:-:S05]  /*0d20*/  CS2R.32 R63, SR_CgaSize ;  /* 0x00000000003f7805 */ /* 0x000fca0000008a00 */
[----:B------:R-:W-:-:S05]  /*0d30*/  IMAD R63, R63, -0xa0, RZ ;  /* 0xffffff603f3f7824 */ /* 0x000fca00078e02ff */
[----:B------:R-:W-:-:S14]  /*0d40*/  R2UR UR9, R63 ;  /* 0x000000003f0972ca */ /* 0x000fdc00000e0000 */
[----:B------:R-:W2:Y:S01]  /*0d50*/  LDCU UR9, c[0x0][UR9+0x2b0] ;  /* 0x00005600090977ac */ /* 0x000ea20008000800 */
[----:B------:R-:W-:Y:S01]  /*0d60*/  NOP ;  /* 0x0000000000007918 */ /* 0x000fe20000000000 */
[----:B------:R-:W-:-:S05]  /*0d70*/  CS2R.32 R63, SR_CgaSize ;  /* 0x00000000003f7805 */ /* 0x000fca0000008a00 */
[----:B------:R-:W-:-:S05]  /*0d80*/  IMAD R63, R63, -0xa0, RZ ;  /* 0xffffff603f3f7824 */ /* 0x000fca00078e02ff */
[----:B------:R-:W-:-:S14]  /*0d90*/  R2UR UR7, R63 ;  /* 0x000000003f0772ca */ /* 0x000fdc00000e0000 */
[----:B------:R-:W3:Y:S01]  /*0da0*/  LDCU UR7, c[0x0][UR7+0x2b4] ;  /* 0x00005680070777ac */ /* 0x000ee20008000800 */
[----:B------:R-:W4:Y:S08]  /*0db0*/  S2UR UR4, SR_CTAID.Y ;  /* 0x00000000000479c3 */ /* 0x000f300000002600 */
[----:B------:R-:W3:Y:S01]  /*0dc0*/  LDC R10, c[0x0][0xb24] ;  /* 0x0002c900ff0a7b82 */ /* 0x000ee20000000800 */
[----:B-1----:R-:W-:-:S02]  /*0dd0*/  I2FP.F32.U32 R63, UR5 ;  /* 0x00000005003f7c45 */ /* 0x002fc40008201000 */
[----:B------:R-:W-:-:S05]  /*0de0*/  CS2R.32 R3, SR_CgaSize ;  /* 0x0000000000037805 */ /* 0x000fca0000008a00 */
[----:B------:R-:W-:-:S06]  /*0df0*/  IMAD R3, R3, -0xa0, RZ ;  /* 0xffffff6003037824 */ /* 0x000fcc00078e02ff */
[----:B------:R-:W1:Y:S01]  /*0e00*/  LDC R3, c[0x0][R3+0x2a0] ;  /* 0x0000a80003037b82 */ /* 0x000e620000000800 */
[----:B------:R-:W-:Y:S01]  /*0e10*/  MOV R15, UR5 ;  /* 0x00000005000f7c02 */ /* 0x000fe20008000f00 */
[----:B--2---:R-:W-:Y:S01]  /*0e20*/  FMUL R63, R63, UR9 ;  /* 0x000000093f3f7c20 */ /* 0x004fe20008400000 */
[----:B----4-:R-:W-:Y:S02]  /*0e30*/  I2FP.F32.U32 R62, UR4 ;  /* 0x00000004003e7c45 */ /* 0x010fe40008201000 */
[----:B------:R-:W-:-:S05]  /*0e40*/  CS2R.32 R2, SR_CgaSize ;  /* 0x0000000000027805 */ /* 0x000fca0000008a00 */
[----:B------:R-:W-:-:S06]  /*0e50*/  IMAD R2, R2, -0xa0, RZ ;  /* 0xffffff6002027824 */ /* 0x000fcc00078e02ff */
[----:B------:R-:W2:Y:S01]  /*0e60*/  LDC R2, c[0x0][R2+0x2a4] ;  /* 0x0000a90002027b82 */ /* 0x000ea20000000800 */
[----:B------:R-:W-:Y:S01]  /*0e70*/  MOV R14, UR4 ;  /* 0x00000004000e7c02 */ /* 0x000fe20008000f00 */
[----:B------:R-:W4:Y:S01]  /*0e80*/  F2I.U32.TRUNC.NTZ R63, R63 ;  /* 0x0000003f003f7305 */ /* 0x000f22000020f000 */
[----:B---3--:R-:W-:-:S05]  /*0e90*/  FMUL R62, R62, UR7 ;  /* 0x000000073e3e7c20 */ /* 0x008fca0008400000 */
[----:B------:R-:W-:Y:S01]  /*0ea0*/  BAR.SYNC.DEFER_BLOCKING 0x0 ;  /* 0x0000000000007b1d */ /* 0x000fe20000010000 */
[----:B------:R-:W-:-:S05]  /*0eb0*/  ISETP.GE.AND P0, PT, R10, 0x1, PT ;  /* 0x000000010a00780c */ /* 0x000fca0003f06270 */
[----:B------:R-:W3:Y:S02]  /*0ec0*/  F2I.U32.TRUNC.NTZ R62, R62 ;  /* 0x0000003e003e7305 */ /* 0x000ee4000020f000 */
[----:B------:R-:W2:Y:S01]  /*0ed0*/  S2UR UR36, SR_CTAID.Z ;  /* 0x00000000002479c3 */ /* 0x000ea20000002700 */
[----:B----4-:R-:W-:-:S05]  /*0ee0*/  IADD3 R63, PT, PT, -R63, RZ, RZ ;  /* 0x000000ff3f3f7210 */ /* 0x010fca0007ffe1ff */
[----:B-1----:R-:W-:Y:S01]  /*0ef0*/  IMAD R63, R3, R63, UR5 ;  /* 0x00000005033f7e24 */ /* 0x002fe2000f8e023f */
[----:B---3--:R-:W-:-:S05]  /*0f00*/  IADD3 R62, PT, PT, -R62, RZ, RZ ;  /* 0x000000ff3e3e7210 */ /* 0x008fca0007ffe1ff */
[----:B--2---:R-:W-:Y:S01]  /*0f10*/  IMAD R62, R2, R62, UR4 ;  /* 0x00000004023e7e24 */ /* 0x004fe2000f8e023e */
[----:B------:R-:W-:Y:S06]  /*0f20*/  @!P0 BRA `(.L_x_15) ;  /* 0x0000000000b88947 */ /* 0x000fec0003800000 */
[----:B------:R-:W1:Y:S01]  /*0f30*/  LDC.64 R4, c[0x0][0xb18] ;  /* 0x0002c600ff047b82 */ /* 0x000e620000000a00 */
[----:B------:R-:W-:-:S07]  /*0f40*/  ISETP.NE.AND P0, PT, R10, 0x1, PT ;  /* 0x000000010a00780c */ /* 0x000fce0003f05270 */
[----:B------:R-:W2:Y:S08]  /*0f50*/  LDC R9, c[0x0][0xb0c] ;  /* 0x0002c300ff097b82 */ /* 0x000eb00000000800 */
[----:B------:R-:W3:Y:S08]  /*0f60*/  LDC R12, c[0x0][0x370] ;  /* 0x0000dc00ff0c7b82 */ /* 0x000ef00000000800 */
[----:B------:R-:W4:Y:S01]  /*0f70*/  LDC R11, c[0x0][0x374] ;  /* 0x0000dd00ff0b7b82 */ /* 0x000f220000000800 */
[----:B-1----:R-:W-:-:S07]  /*0f80*/  ISETP.NE.AND P1, PT, R4, 0x1, PT ;  /* 0x000000010400780c */ /* 0x002fce0003f25270 */
[----:B------:R-:W3:Y:S01]  /*0f90*/  LDC.64 R6, c[0x0][0xb10] ;  /* 0x0002c400ff067b82 */ /* 0x000ee20000000a00 */
[----:B--2---:R-:W-:-:S07]  /*0fa0*/  ISETP.NE.AND P2, PT, R9, 0x1, PT ;  /* 0x000000010900780c */ /* 0x004fce0003f45270 */
[----:B------:R-:W1:Y:S08]  /*0fb0*/  LDC R8, c[0x0][0xb20] ;  /* 0x0002c800ff087b82 */ /* 0x000e700000000800 */
[----:B------:R-:W2:Y:S01]  /*0fc0*/  LDC.64 R2, c[0x0][0xb28] ;  /* 0x0002ca00ff027b82 */ /* 0x000ea20000000a00 */
[----:B----4-:R-:W-:-:S04]  /*0fd0*/  IMAD.HI.U32 R13, R11, R5, RZ ;  /* 0x000000050b0d7227 */ /* 0x010fc800078e00ff */
[----:B------:R-:W-:-:S04]  /*0fe0*/  IMAD.HI.U32 R5, R14, R5, RZ ;  /* 0x000000050e057227 */ /* 0x000fc800078e00ff */
[----:B---3--:R-:W-:-:S05]  /*0ff0*/  IMAD.HI.U32 R16, R12, R6, RZ ;  /* 0x000000060c107227 */ /* 0x008fca00078e00ff */
[-C--:B------:R-:W-:Y:S01]  /*1000*/  @P2 SHF.R.U32.HI R12, RZ, R7.reuse, R16 ;  /* 0x00000007ff0c2219 */ /* 0x080fe20000011610 */
[----:B------:R-:W-:Y:S01]  /*1010*/  IMAD.HI.U32 R16, R15, R6, RZ ;  /* 0x000000060f107227 */ /* 0x000fe200078e00ff */
[-C--:B-1----:R-:W-:Y:S02]  /*1020*/  @P1 SHF.R.U32.HI R11, RZ, R8.reuse, R13 ;  /* 0x00000008ff0b1219 */ /* 0x082fe4000001160d */
[----:B------:R-:W-:Y:S02]  /*1030*/  SHF.R.U32.HI R5, RZ, R8, R5 ;  /* 0x00000008ff057219 */ /* 0x000fe40000011605 */
[----:B------:R-:W-:Y:S02]  /*1040*/  SHF.R.U32.HI R16, RZ, R7, R16 ;  /* 0x00000007ff107219 */ /* 0x000fe40000011610 */
[----:B------:R-:W-:Y:S01]  /*1050*/  SEL R5, R14, R5, !P1 ;  /* 0x000000050e057207 */ /* 0x000fe20004800000 */
[----:B--2---:R-:W-:Y:S01]  /*1060*/  IMAD.HI.U32 R13, R11, R2, RZ ;  /* 0x000000020b0d7227 */ /* 0x004fe200078e00ff */
[----:B------:R-:W-:-:S03]  /*1070*/  SEL R16, R15, R16, !P2 ;  /* 0x000000100f107207 */ /* 0x000fc60005000000 */
[----:B------:R-:W-:Y:S01]  /*1080*/  IMAD.HI.U32 R6, R12, R2, RZ ;  /* 0x000000020c067227 */ /* 0x000fe200078e00ff */
[----:B------:R-:W-:-:S04]  /*1090*/  @P0 SHF.R.U32.HI R11, RZ, R3, R13 ;  /* 0x00000003ff0b0219 */ /* 0x000fc8000001160d */
[----:B------:R-:W-:Y:S01]  /*10a0*/  @P0 SHF.R.U32.HI R12, RZ, R3, R6 ;  /* 0x00000003ff0c0219 */ /* 0x000fe20000011606 */
[----:B------:R-:W-:-:S04]  /*10b0*/  IMAD R11, R11, R10, RZ ;  /* 0x0000000a0b0b7224 */ /* 0x000fc800078e02ff */
[----:B------:R-:W-:Y:S01]  /*10c0*/  IMAD R6, R12, R10, RZ ;  /* 0x0000000a0c067224 */ /* 0x000fe200078e02ff */
[----:B------:R-:W-:-:S04]  /*10d0*/  ISETP.GE.AND P1, PT, R5, R11, PT ;  /* 0x0000000b0500720c */ /* 0x000fc80003f26270 */
[----:B------:R-:W-:Y:S01]  /*10e0*/  ISETP.GE.OR P1, PT, R16, R6, P1 ;  /* 0x000000061000720c */ /* 0x000fe20000f26670 */
[----:B------:R-:W-:-:S05]  /*10f0*/  IMAD.HI.U32 R6, R5, R2, RZ ;  /* 0x0000000205067227 */ /* 0x000fca00078e00ff */
[----:B------:R-:W-:-:S04]  /*1100*/  SHF.R.U32.HI R6, RZ, R3, R6 ;  /* 0x00000003ff067219 */ /* 0x000fc80000011606 */
[----:B------:R-:W-:-:S03]  /*1110*/  SEL R6, R5, R6, !P0 ;  /* 0x0000000605067207 */ /* 0x000fc60004000000 */
[----:B------:R-:W-:Y:S01]  /*1120*/  @!P1 IMAD.HI.U32 R7, R16, R2, RZ ;  /* 0x0000000210079227 */ /* 0x000fe200078e00ff */
[----:B------:R-:W-:-:S04]  /*1130*/  IADD3 R2, PT, PT, -R6, RZ, RZ ;  /* 0x000000ff06027210 */ /* 0x000fc80007ffe1ff */
[----:B------:R-:W-:Y:S01]  /*1140*/  @!P1 SHF.R.U32.HI R3, RZ, R3, R7 ;  /* 0x00000003ff039219 */ /* 0x000fe20000011607 */
[----:B------:R-:W-:Y:S01]  /*1150*/  IMAD R2, R10, R2, R5 ;  /* 0x000000020a027224 */ /* 0x000fe200078e0205 */
[----:B------:R-:W-:Y:S02]  /*1160*/  IADD3 R7, PT, PT, -R5, RZ, RZ ;  /* 0x000000ff05077210 */ /* 0x000fe40007ffe1ff */
[----:B------:R-:W-:-:S03]  /*1170*/  @!P1 SEL R3, R16, R3, !P0 ;  /* 0x0000000310039207 */ /* 0x000fc60004000000 */
[----:B------:R-:W-:Y:S02]  /*1180*/  IMAD R7, R4, R7, R14 ;  /* 0x0000000704077224 */ /* 0x000fe400078e020e */
[--C-:B------:R-:W-:Y:S02]  /*1190*/  @!P1 IMAD.IADD R6, R6, 0x1, -R3.reuse ;  /* 0x0000000106069824 */ /* 0x100fe400078e0a03 */
[----:B------:R-:W-:Y:S01]  /*11a0*/  @!P1 IMAD R3, R2, R12, R3 ;  /* 0x0000000c02039224 */ /* 0x000fe200078e0203 */
[----:B------:R-:W-:Y:S01]  /*11b0*/  IADD3 R2, PT, PT, -R16, RZ, RZ ;  /* 0x000000ff10027210 */ /* 0x000fe20007ffe1ff */
[----:B------:R-:W-:Y:S02]  /*11c0*/  @!P1 IMAD R5, R6, R10, R16 ;  /* 0x0000000a06059224 */ /* 0x000fe400078e0210 */
[----:B------:R-:W-:Y:S02]  /*11d0*/  @!P1 IMAD.MOV.U32 R16, RZ, RZ, R3 ;  /* 0x000000ffff109224 */ /* 0x000fe400078e0003 */
[----:B------:R-:W-:-:S02]  /*11e0*/  IMAD R2, R9, R2, R15 ;  /* 0x0000000209027224 */ /* 0x000fc400078e020f */
[----:B------:R-:W-:Y:S02]  /*11f0*/  IMAD R14, R5, R4, R7 ;  /* 0x00000004050e7224 */ /* 0x000fe400078e0207 */
[----:B------:R-:W-:Y:S02]  /*1200*/  IMAD R15, R16, R9, R2 ;  /* 0x00000009100f7224 */ /* 0x000fe400078e0202 */
.L_x_15:
[----:B------:R-:W1:Y:S01]  /*1210*/  LDCU UR4, c[0x0][0xb30] ;  /* 0x00016600ff0477ac */ /* 0x000e620008000800 */
[----:B------:R-:W2:Y:S08]  /*1220*/  S2UR UR37, SR_CgaCtaId ;  /* 0x00000000002579c3 */ /* 0x000eb00000008800 */
[----:B------:R-:W3:Y:S01]  /*1230*/  LDC R26, c[0x0][0xb24] ;  /* 0x0002c900ff1a7b82 */ /* 0x000ee20000000800 */
[----:B-1----:R-:W-:-:S09]  /*1240*/  UISETP.NE.AND UP1, UPT, UR4, 0x1, UPT ;  /* 0x000000010400788c */ /* 0x002fd2000bf25270 */
[----:B--2---:R-:W-:Y:S05]  /*1250*/  BRA.U UP1, `(.L_x_16) ;  /* 0x0000000101407547 */ /* 0x004fea000b800000 */
[----:B------:R-:W1:Y:S08]  /*1260*/  LDC.64 R4, c[0x0][0xb10] ;  /* 0x0002c400ff047b82 */ /* 0x000e700000000a00 */
[----:B------:R-:W2:Y:S08]  /*1270*/  LDC.64 R2, c[0x0][0xb18] ;  /* 0x0002c600ff027b82 */ /* 0x000eb00000000a00 */
[----:B------:R-:W4:Y:S08]  /*1280*/  LDC R6, c[0x0][0xb20] ;  /* 0x0002c800ff067b82 */ /* 0x000f300000000800 */
[----:B------:R-:W3:Y:S01]  /*1290*/  LDC R7, c[0x0][0xb0c] ;  /* 0x0002c300ff077b82 */ /* 0x000ee20000000800 */
[----:B-1----:R-:W-:-:S05]  /*12a0*/  IMAD.HI.U32 R4, R15, R4, RZ ;  /* 0x000000040f047227 */ /* 0x002fca00078e00ff */
[----:B------:R-:W-:Y:S01]  /*12b0*/  SHF.R.U32.HI R4, RZ, R5, R4 ;  /* 0x00000005ff047219 */ /* 0x000fe20000011604 */
[----:B--2---:R-:W-:Y:S01]  /*12c0*/  IMAD.HI.U32 R3, R14, R3, RZ ;  /* 0x000000030e037227 */ /* 0x004fe200078e00ff */
[----:B------:R-:W-:-:S04]  /*12d0*/  ISETP.NE.AND P0, PT, R2, 0x1, PT ;  /* 0x000000010200780c */ /* 0x000fc80003f05270 */
[----:B----4-:R-:W-:-:S04]  /*12e0*/  SHF.R.U32.HI R3, RZ, R6, R3 ;  /* 0x00000006ff037219 */ /* 0x010fc80000011603 */
[----:B------:R-:W-:Y:S02]  /*12f0*/  SEL R3, R14, R3, !P0 ;  /* 0x000000030e037207 */ /* 0x000fe40004000000 */
[----:B---3--:R-:W-:-:S04]  /*1300*/  ISETP.NE.AND P1, PT, R7, 0x1, PT ;  /* 0x000000010700780c */ /* 0x008fc80003f25270 */
[----:B------:R-:W-:-:S05]  /*1310*/  SEL R4, R15, R4, !P1 ;  /* 0x000000040f047207 */ /* 0x000fca0004800000 */
[----:B------:R-:W-:Y:S02]  /*1320*/  IMAD.IADD R5, R3, 0x1, -R4 ;  /* 0x0000000103057824 */ /* 0x000fe400078e0a04 */
[----:B------:R-:W-:Y:S02]  /*1330*/  IMAD.IADD R3, R4, 0x1, -R3 ;  /* 0x0000000104037824 */ /* 0x000fe400078e0a03 */
[----:B------:R-:W-:Y:S02]  /*1340*/  IMAD R15, R5, R7, R15 ;  /* 0x00000007050f7224 */ /* 0x000fe400078e020f */
[----:B------:R-:W-:-:S07]  /*1350*/  IMAD R14, R3, R2, R14 ;  /* 0x00000002030e7224 */ /* 0x000fce00078e020e */
.L_x_16:
[----:B------:R-:W-:Y:S01]  /*1360*/  BAR.SYNC.DEFER_BLOCKING 0x0 ;  /* 0x0000000000007b1d */ /* 0x000fe20000010000 */
[----:B------:R-:W-:Y:S01]  /*1370*/  UISETP.NE.AND UP1, UPT, UR8, 0x2, UPT ;  /* 0x000000020800788c */ /* 0x000fe2000bf25270 */
[----:B------:R-:W-:Y:S02]  /*1380*/  ISETP.NE.OR P5, PT, R0, 0x2, !P5 ;  /* 0x000000020000780c */ /* 0x000fe40006fa5670 */
[----:B------:R-:W-:-:S06]  /*1390*/  LOP3.LUT R2, R76, 0x1f, RZ, 0xc0, !PT ;  /* 0x0000001f4c027812 */ /* 0x000fcc00078ec0ff */
[----:B------:R-:W-:Y:S05]  /*13a0*/  BRA.U UP1, `(.L_x_17) ;  /* 0x00000011018c7547 */ /* 0x000fea000b800000 */
[----:B------:R-:W1:Y:S01]  /*13b0*/  LDCU UR13, c[0x0][0x38c] ;  /* 0x00007180ff0d77ac */ /* 0x000e620008000800 */
[----:B------:R-:W2:Y:S01]  /*13c0*/  LDC R8, c[0x0][0x370] ;  /* 0x0000dc00ff087b82 */ /* 0x000ea20000000800 */
[----:B------:R-:W-:Y:S01]  /*13d0*/  PLOP3.LUT P1, PT, PT, PT, UP2, 0x80, 0x8 ;  /* 0x000000000008781c */ /* 0x000fe20003f2f028 */
[----:B------:R-:W-:Y:S01]  /*13e0*/  IMAD.MOV.U32 R17, RZ, RZ, 0x1 ;  /* 0x00000001ff117424 */ /* 0x000fe200078e00ff */
[----:B------:R-:W-:Y:S01]  /*13f0*/  ISETP.EQ.OR P4, PT, R2, RZ, P5 ;  /* 0x000000ff0200720c */ /* 0x000fe20002f82670 */
[----:B------:R-:W-:Y:S01]  /*1400*/  IMAD.MOV.U32 R16, RZ, RZ, RZ ;  /* 0x000000ffff107224 */ /* 0x000fe200078e00ff */
[----:B------:R-:W-:Y:S02]  /*1410*/  PLOP3.LUT P1, PT, P1, PT, PT, 0x8, 0x80 ;  /* 0x000000000080781c */ /* 0x000fe40000f2e170 */
[----:B------:R-:W-:Y:S01]  /*1420*/  CS2R R12, SRZ ;  /* 0x00000000000c7805 */ /* 0x000fe2000001ff00 */
[----:B------:R-:W-:Y:S01]  /*1430*/  IMAD.MOV.U32 R11, RZ, RZ, 0x1 ;  /* 0x00000001ff0b7424 */ /* 0x000fe200078e00ff */
[----:B------:R-:W4:Y:S01]  /*1440*/  LDC R0, c[0x0][0x374] ;  /* 0x0000dd00ff007b82 */ /* 0x000f220000000800 */
[----:B------:R-:W2:Y:S01]  /*1450*/  LDCU.64 UR22, c[0x0][0x348] ;  /* 0x00006900ff1677ac */ /* 0x000ea20008000a00 */
[----:B------:R-:W-:Y:S01]  /*1460*/  UMOV UR6, URZ ;  /* 0x000000ff00067c82 */ /* 0x000fe20008000000 */
[----:B-1----:R-:W-:-:S04]  /*1470*/  UIADD3 UR5, UPT, UPT, UR13, 0x1f, URZ ;  /* 0x0000001f0d057890 */ /* 0x002fc8000fffe0ff */
[----:B------:R-:W-:-:S04]  /*1480*/  USHF.R.S32.HI UR4, URZ, 0x1f, UR5 ;  /* 0x0000001fff047899 */ /* 0x000fc80008011405 */
[----:B------:R-:W-:-:S04]  /*1490*/  ULEA.HI UR4, UR4, UR5, URZ, 0x5 ;  /* 0x0000000504047291 */ /* 0x000fc8000f8f28ff */
[----:B------:R-:W-:Y:S02]  /*14a0*/  USHF.R.S32.HI UR15, URZ, 0x5, UR4 ;  /* 0x00000005ff0f7899 */ /* 0x000fe40008011404 */
[----:B------:R-:W-:Y:S02]  /*14b0*/  UIADD3 UR4, UPT, UPT, UR13, -0x1, URZ ;  /* 0xffffffff0d047890 */ /* 0x000fe4000fffe0ff */
[----:B------:R-:W-:Y:S02]  /*14c0*/  UISETP.LT.U32.AND UP0, UPT, UR15, 0x4, UPT ;  /* 0x000000040f00788c */ /* 0x000fe4000bf01070 */
[----:B------:R-:W-:Y:S02]  /*14d0*/  UISETP.GE.U32.AND UP1, UPT, UR4, -0x3f, UPT ;  /* 0xffffffc10400788c */ /* 0x000fe4000bf26070 */
[----:B------:R-:W-:Y:S02]  /*14e0*/  USEL UR14, UR15, 0x4, UP0 ;  /* 0x000000040f0e7887 */ /* 0x000fe40008000000 */
[----:B------:R-:W-:-:S02]  /*14f0*/  UIADD3 UR13, UPT, UPT, UR13, 0x3e, URZ ;  /* 0x0000003e0d0d7890 */ /* 0x000fc4000fffe0ff */
[----:B------:R-:W-:Y:S02]  /*1500*/  UIADD3 UR5, UPT, UPT, UR14, -0x1, URZ ;  /* 0xffffffff0e057890 */ /* 0x000fe4000fffe0ff */
[----:B------:R-:W-:-:S03]  /*1510*/  UIADD3 UR7, UPT, UPT, UR15, -UR14, URZ ;  /* 0x8000000e0f077290 */ /* 0x000fc6000fffe0ff */
[----:B------:R-:W-:-:S04]  /*1520*/  @UP1 UIADD3 UR5, UPT, UPT, UR14, URZ, URZ ;  /* 0x000000ff0e051290 */ /* 0x000fc8000fffe0ff */
[----:B--2---:R-:W-:-:S12]  /*1530*/  UIADD3 UR5, UPT, UPT, UR5, 0x1, URZ ;  /* 0x0000000105057890 */ /* 0x004fd8000fffe0ff */
.L_x_35:
[----:B------:R-:W-:Y:S01]  /*1540*/  UISETP.NE.AND UP0, UPT, UR37, URZ, UPT ;  /* 0x000000ff2500728c */ /* 0x000fe2000bf05270 */
[----:B------:R-:W1:Y:S08]  /*1550*/  S2UR UR37, SR_CgaCtaId ;  /* 0x00000000002579c3 */ /* 0x000e700000008800 */
[----:B------:R-:W-:Y:S05]  /*1560*/  BRA.U UP0, `(.L_x_18) ;  /* 0x0000000100347547 */ /* 0x000fea000b800000 */
[----:B------:R-:W2:Y:S01]  /*1570*/  S2R R2, SR_CgaCtaId ;  /* 0x0000000000027919 */ /* 0x000ea20000008800 */
[----:B------:R-:W-:-:S04]  /*1580*/  MOV R3, 0x400 ;  /* 0x0000040000037802 */ /* 0x000fc80000000f00 */
[----:B--2---:R-:W-:Y:S02]  /*1590*/  LEA R2, R2, R3, 0x18 ;  /* 0x0000000302027211 */ /* 0x004fe400078ec0ff */
[----:B------:R-:W-:-:S03]  /*15a0*/  SHF.L.U32 R3, R11, 0x1f, RZ ;  /* 0x0000001f0b037819 */ /* 0x000fc600000006ff */
[----:B------:R-:W-:-:S04]  /*15b0*/  IMAD R2, R12, 0x8, R2 ;  /* 0x000000080c027824 */ /* 0x000fc800078e0202 */
[----:B------:R-:W2:Y:S02]  /*15c0*/  SYNCS.PHASECHK.TRANS64.TRYWAIT P0, [R2+URZ+0x100], R3 ;  /* 0x00010003020075a7 */ /* 0x000ea400080011ff */
[----:B--2---:R-:W-:Y:S05]  /*15d0*/  @!P0 BRA `(.L_x_19) ;  /* 0x0000009800708947 */ /* 0x004fea0003800000 */
.L_x_167:
[----:B------:R-:W-:Y:S01]  /*15e0*/  VIADD R12, R12, 0x1 ;  /* 0x000000010c0c7836 */ /* 0x000fe20000000000 */
[----:B------:R2:W-:Y:S04]  /*15f0*/  SYNCS.ARRIVE.TRANS64.A1T0 RZ, [R2+URZ+0xf0], RZ ;  /* 0x0000f0ff02ff79a7 */ /* 0x0005e800081000ff */
[----:B------:R-:W-:-:S04]  /*1600*/  ISETP.NE.AND P0, PT, R12, 0x2, PT ;  /* 0x000000020c00780c */ /* 0x000fc80003f05270 */
[----:B------:R-:W-:Y:S02]  /*1610*/  SEL R12, R12, RZ, P0 ;  /* 0x000000ff0c0c7207 */ /* 0x000fe40000000000 */
[----:B--2---:R-:W-:-:S04]  /*1620*/  SEL R2, RZ, 0x1, P0 ;  /* 0x00000001ff027807 */ /* 0x004fc80000000000 */
[----:B------:R-:W-:-:S07]  /*1630*/  LOP3.LUT R11, R11, R2, RZ, 0x3c, !PT ;  /* 0x000000020b0b7212 */ /* 0x000fce00078e3cff */
.L_x_18:
[----:B------:R-:W-:Y:S01]  /*1640*/  UMOV UR4, 0x400 ;  /* 0x0000040000047882 */ /* 0x000fe20000000000 */
[----:B------:R-:W-:Y:S01]  /*1650*/  SHF.L.U32 R2, R17, 0x1f, RZ ;  /* 0x0000001f11027819 */ /* 0x000fe200000006ff */
[----:B-1----:R-:W-:Y:S01]  /*1660*/  ULEA UR4, UR37, UR4, 0x18 ;  /* 0x0000000425047291 */ /* 0x002fe2000f8ec0ff */
[----:B------:R-:W-:Y:S01]  /*1670*/  R2UR UR34, R15 ;  /* 0x000000000f2272ca */ /* 0x000fe200000e0000 */
[----:B------:R-:W-:Y:S01]  /*1680*/  UISETP.GE.U32.AND UP0, UPT, UR13, 0x3f, UPT ;  /* 0x0000003f0d00788c */ /* 0x000fe2000bf06070 */
[----:B------:R-:W-:Y:S01]  /*1690*/  R2UR UR11, R14 ;  /* 0x000000000e0b72ca */ /* 0x000fe200000e0000 */
[----:B------:R-:W-:Y:S01]  /*16a0*/  ULEA UR8, UR6, UR4, 0x3 ;  /* 0x0000000406087291 */ /* 0x000fe2000f8e18ff */
[----:B------:R-:W-:-:S08]  /*16b0*/  UMOV UR21, URZ ;  /* 0x000000ff00157c82 */ /* 0x000fd00008000000 */
[----:B------:R1:W2:Y:S01]  /*16c0*/  SYNCS.PHASECHK.TRANS64.TRYWAIT P0, [UR8+0x20], R2 ;  /* 0x00002002ff0075a7 */ /* 0x0002a20008001108 */
[----:B------:R-:W-:Y:S02]  /*16d0*/  USHF.L.U32 UR34, UR34, 0x6, URZ ;  /* 0x0000000622227899 */ /* 0x000fe400080006ff */
[----:B------:R-:W-:Y:S01]  /*16e0*/  USHF.L.U32 UR11, UR11, 0x8, URZ ;  /* 0x000000080b0b7899 */ /* 0x000fe200080006ff */
[----:B------:R-:W-:Y:S11]  /*16f0*/  BRA.U !UP0, `(.L_x_20) ;  /* 0x0000000108c07547 */ /* 0x000ff6000b800000 */
[----:B------:R-:W-:Y:S01]  /*1700*/  UIADD3 UR18, UPT, UPT, UR34, 0x20, URZ ;  /* 0x0000002022127890 */ /* 0x000fe2000fffe0ff */
[----:B------:R-:W-:Y:S01]  /*1710*/  UMOV UR24, URZ ;  /* 0x000000ff00187c82 */ /* 0x000fe20008000000 */
[----:B------:R-:W-:-:S10]  /*1720*/  UMOV UR25, UR6 ;  /* 0x0000000600197c82 */ /* 0x000fd40008000000 */
.L_x_25:
[----:B-1----:R-:W-:Y:S01]  /*1730*/  ULEA UR33, UR25, UR4, 0x3 ;  /* 0x0000000419217291 */ /* 0x002fe2000f8e18ff */
[----:B--2---:R-:W-:Y:S01]  /*1740*/  @!P5 MOV R3, 0xa000 ;  /* 0x0000a0000003d802 */ /* 0x004fe20000000f00 */
[----:B--2---:R-:W-:Y:S10]  /*1750*/  @P0 BRA `(.L_x_21) ;  /* 0x00000000000c0947 */ /* 0x004ff40003800000 */
[----:B------:R-:W-:-:S04]  /*1760*/  SHF.L.U32 R4, R17, 0x1f, RZ ;  /* 0x0000001f11047819 */ /* 0x000fc800000006ff */
[----:B------:R-:W2:Y:S02]  /*1770*/  SYNCS.PHASECHK.TRANS64.TRYWAIT P0, [UR33+0x20], R4 ;  /* 0x00002004ff0075a7 */ /* 0x000ea40008001121 */
[----:B--2---:R-:W-:Y:S05]  /*1780*/  @!P0 BRA `(.L_x_22) ;  /* 0x0000009800188947 */ /* 0x004fea0003800000 */
.L_x_21:
[----:B------:R2:W-:Y:S01]  /*1790*/  @!P5 SYNCS.ARRIVE.TRANS64 RZ, [UR33], R3 ;  /* 0x00000003ffffd9a7 */ /* 0x0005e20008000021 */
[----:B------:R-:W-:Y:S04]  /*17a0*/  BSSY.RECONVERGENT B0, `(.L_x_23) ;  /* 0x0000003000007945 */ /* 0x000fe80003800200 */
[----:B------:R-:W-:Y:S05]  /*17b0*/  @P4 BRA `(.L_x_24) ;  /* 0x0000000000044947 */ /* 0x000fea0003800000 */
[----:B------:R-:W-:Y:S05]  /*17c0*/  BPT.TRAP 0x1 ;  /* 0x000000040000795c */ /* 0x000fea0000300000 */
.L_x_24:
[----:B------:R-:W-:Y:S05]  /*17d0*/  BSYNC.RECONVERGENT B0 ;  /* 0x0000000000007941 */ /* 0x000fea0003800200 */
.L_x_23:
[----:B------:R-:W-:Y:S02]  /*17e0*/  UIADD3 UR6, UPT, UPT, UR25, 0x1, URZ ;  /* 0x0000000119067890 */ /* 0x000fe4000fffe0ff */
[----:B------:R-:W-:Y:S02]  /*17f0*/  ULEA UR16, UR25, UR4, 0xd ;  /* 0x0000000419107291 */ /* 0x000fe4000f8e68ff */
[----:B------:R-:W-:Y:S02]  /*1800*/  UISETP.NE.AND UP0, UPT, UR6, 0x4, UPT ;  /* 0x000000040600788c */ /* 0x000fe4000bf05270 */
[----:B------:R-:W-:Y:S02]  /*1810*/  UIADD3 UR30, UP1, UPT, UR22, 0x80, URZ ;  /* 0x00000080161e7890 */ /* 0x000fe4000ff3e0ff */
[----:B------:R-:W-:Y:S02]  /*1820*/  USEL UR9, URZ, 0x1, UP0 ;  /* 0x00000001ff097887 */ /* 0x000fe40008000000 */
[----:B------:R-:W-:-:S02]  /*1830*/  USEL UR6, UR6, URZ, UP0 ;  /* 0x000000ff06067287 */ /* 0x000fc40008000000 */
[----:B------:R-:W-:Y:S02]  /*1840*/  UIADD3 UR28, UP0, UPT, UR22, 0x180, URZ ;  /* 0x00000180161c7890 */ /* 0x000fe4000ff1e0ff */
[----:B------:R-:W-:Y:S01]  /*1850*/  ULEA UR8, UR6, UR4, 0x3 ;  /* 0x0000000406087291 */ /* 0x000fe2000f8e18ff */
[----:B------:R-:W-:Y:S01]  /*1860*/  LOP3.LUT R17, R17, UR9, RZ, 0x3c, !PT ;  /* 0x0000000911117c12 */ /* 0x000fe2000f8e3cff */
[----:B------:R-:W-:Y:S02]  /*1870*/  USHF.L.U32 UR35, UR24, 0x5, URZ ;  /* 0x0000000518237899 */ /* 0x000fe400080006ff */
[----:B------:R-:W-:Y:S01]  /*1880*/  UIADD3.X UR31, UPT, UPT, URZ, UR23, URZ, UP1, !UPT ;  /* 0x00000017ff1f7290 */ /* 0x000fe20008ffe4ff */
[----:B-1----:R-:W-:Y:S01]  /*1890*/  SHF.L.U32 R2, R17, 0x1f, RZ ;  /* 0x0000001f11027819 */ /* 0x002fe200000006ff */
[----:B------:R-:W-:Y:S02]  /*18a0*/  UIADD3 UR32, UPT, UPT, UR16, 0x8800, URZ ;  /* 0x0000880010207890 */ /* 0x000fe4000fffe0ff */
[----:B------:R-:W-:Y:S01]  /*18b0*/  UIADD3 UR16, UPT, UPT, UR16, 0x9800, URZ ;  /* 0x0000980010107890 */ /* 0x000fe2000fffe0ff */
[----:B------:R1:W1:Y:S01]  /*18c0*/  SYNCS.PHASECHK.TRANS64.TRYWAIT P0, [UR8+0x20], R2 ;  /* 0x00002002ff0075a7 */ /* 0x0002620008001108 */
[----:B------:R-:W-:-:S02]  /*18d0*/  ULEA UR8, UR25, UR4, 0xf ;  /* 0x0000000419087291 */ /* 0x000fc4000f8e78ff */
[----:B------:R-:W-:Y:S02]  /*18e0*/  UIADD3.X UR29, UPT, UPT, URZ, UR23, URZ, UP0, !UPT ;  /* 0x00000017ff1d7290 */ /* 0x000fe400087fe4ff */
[----:B------:R-:W-:Y:S01]  /*18f0*/  UIADD3 UR8, UPT, UPT, UR8, 0x10800, URZ ;  /* 0x0001080008087890 */ /* 0x000fe2000fffe0ff */
[----:B------:R-:W-:Y:S01]  /*1900*/  UMOV UR26, 0x0 ;  /* 0x00000000001a7882 */ /* 0x000fe20000000000 */
[----:B------:R-:W-:Y:S01]  /*1910*/  UMOV UR27, 0x10000000 ;  /* 0x10000000001b7882 */ /* 0x000fe20000000000 */
[----:B------:R-:W-:Y:S01]  /*1920*/  UMOV UR17, UR33 ;  /* 0x0000002100117c82 */ /* 0x000fe20008000000 */
[----:B------:R-:W-:Y:S01]  /*1930*/  UMOV UR20, UR36 ;  /* 0x0000002400147c82 */ /* 0x000fe20008000000 */
[----:B------:R-:W-:Y:S01]  /*1940*/  UMOV UR19, UR35 ;  /* 0x0000002300137c82 */ /* 0x000fe20008000000 */
[----:B------:R-:W-:Y:S01]  /*1950*/  UMOV UR12, UR36 ;  /* 0x00000024000c7c82 */ /* 0x000fe20008000000 */
[----:B------:R-:W-:Y:S01]  /*1960*/  UMOV UR9, UR33 ;  /* 0x0000002100097c82 */ /* 0x000fe20008000000 */
[----:B------:R-:W-:Y:S01]  /*1970*/  UMOV UR10, UR35 ;  /* 0x00000023000a7c82 */ /* 0x000fe20008000000 */
[----:B------:R1:W-:Y:S01]  /*1980*/  UTMALDG.3D [UR32], [UR30], desc[UR26] ;  /* 0x00001a201e0075b4 */ /* 0x0003e20008011000 */
[----:B------:R-:W-:Y:S01]  /*1990*/  UIADD3 UR24, UPT, UPT, UR24, 0x1, URZ ;  /* 0x0000000118187890 */ /* 0x000fe2000fffe0ff */
[----:B------:R-:W-:Y:S01]  /*19a0*/  UMOV UR21, UR5 ;  /* 0x0000000500157c82 */ /* 0x000fe20008000000 */
[----:B------:R-:W-:-:S02]  /*19b0*/  UMOV UR25, UR6 ;  /* 0x0000000600197c82 */ /* 0x000fc40008000000 */
[----:B------:R-:W-:Y:S01]  /*19c0*/  UISETP.NE.AND UP0, UPT, UR24, UR5, UPT ;  /* 0x000000051800728c */ /* 0x000fe2000bf05270 */
[----:B------:R1:W-:Y:S01]  /*19d0*/  UTMALDG.3D [UR16], [UR30], desc[UR26] ;  /* 0x00001a101e0075b4 */ /* 0x0003e20008011000 */
[----:B------:R1:W-:Y:S07]  /*19e0*/  UTMALDG.3D [UR8], [UR28], desc[UR26] ;  /* 0x00001a081c0075b4 */ /* 0x0003ee0008011000 */
[----:B------:R-:W-:Y:S05]  /*19f0*/  BRA.U UP0, `(.L_x_25) ;  /* 0xfffffffd004c7547 */ /* 0x000fea000b83ffff */
.L_x_20:
[----:B-1----:R-:W-:Y:S01]  /*1a00*/  ULEA UR8, UR6, UR4, 0x3 ;  /* 0x0000000406087291 */ /* 0x002fe2000f8e18ff */
[----:B------:R-:W-:Y:S01]  /*1a10*/  SHF.L.U32 R2, R17, 0x1f, RZ ;  /* 0x0000001f11027819 */ /* 0x000fe200000006ff */
[----:B------:R-:W-:Y:S01]  /*1a20*/  @!P1 SYNCS.ARRIVE.TRANS64.A1T0 RZ, [UR4+0x88], RZ ;  /* 0x000088ffffff99a7 */ /* 0x000fe20008100004 */
[----:B------:R-:W-:-:S06]  /*1a30*/  UISETP.GT.AND UP0, UPT, UR15, UR14, UPT ;  /* 0x0000000e0f00728c */ /* 0x000fcc000bf04270 */
[----:B--2---:R1:W2:Y:S03]  /*1a40*/  SYNCS.PHASECHK.TRANS64.TRYWAIT P0, [UR8+0x20], R2 ;  /* 0x00002002ff0075a7 */ /* 0x0042a60008001108 */
[----:B------:R-:W-:Y:S05]  /*1a50*/  BRA.U !UP0, `(.L_x_26) ;  /* 0x0000000108c47547 */ /* 0x000fea000b800000 */
[----:B------:R-:W-:Y:S02]  /*1a60*/  UIADD3 UR29, UPT, UPT, UR7, UR21, URZ ;  /* 0x00000015071d7290 */ /* 0x000fe4000fffe0ff */
[----:B------:R-:W-:Y:S01]  /*1a70*/  UIADD3 UR18, UPT, UPT, UR34, 0x20, URZ ;  /* 0x0000002022127890 */ /* 0x000fe2000fffe0ff */
[----:B------:R-:W-:-:S11]  /*1a80*/  UMOV UR35, UR6 ;  /* 0x0000000600237c82 */ /* 0x000fd60008000000 */
.L_x_31:
[----:B-1----:R-:W-:Y:S01]  /*1a90*/  ULEA UR25, UR35, UR4, 0x3 ;  /* 0x0000000423197291 */ /* 0x002fe2000f8e18ff */
[----:B--2---:R-:W-:Y:S01]  /*1aa0*/  @!P5 MOV R3, 0xa000 ;  /* 0x0000a0000003d802 */ /* 0x004fe20000000f00 */
[----:B--2---:R-:W-:Y:S10]  /*1ab0*/  @P0 BRA `(.L_x_27) ;  /* 0x00000000000c0947 */ /* 0x004ff40003800000 */
[----:B------:R-:W-:-:S04]  /*1ac0*/  SHF.L.U32 R4, R17, 0x1f, RZ ;  /* 0x0000001f11047819 */ /* 0x000fc800000006ff */
[----:B------:R-:W2:Y:S02]  /*1ad0*/  SYNCS.PHASECHK.TRANS64.TRYWAIT P0, [UR25+0x20], R4 ;  /* 0x00002004ff0075a7 */ /* 0x000ea40008001119 */
[----:B--2---:R-:W-:Y:S05]  /*1ae0*/  @!P0 BRA `(.L_x_28) ;  /* 0x0000009400588947 */ /* 0x004fea0003800000 */
.L_x_27:
[----:B------:R2:W-:Y:S01]  /*1af0*/  @!P5 SYNCS.ARRIVE.TRANS64 RZ, [UR25], R3 ;  /* 0x00000003ffffd9a7 */ /* 0x0005e20008000019 */
[----:B------:R-:W-:Y:S04]  /*1b00*/  BSSY.RECONVERGENT B0, `(.L_x_29) ;  /* 0x0000003000007945 */ /* 0x000fe80003800200 */
[----:B------:R-:W-:Y:S05]  /*1b10*/  @P4 BRA `(.L_x_30) ;  /* 0x0000000000044947 */ /* 0x000fea0003800000 */
[----:B------:R-:W-:Y:S05]  /*1b20*/  BPT.TRAP 0x1 ;  /* 0x000000040000795c */ /* 0x000fea0000300000 */
.L_x_30:
[----:B------:R-:W-:Y:S05]  /*1b30*/  BSYNC.RECONVERGENT B0 ;  /* 0x0000000000007941 */ /* 0x000fea0003800200 */
.L_x_29:
        /* <DEDUP_REMOVED lines=10> */
[----:B------:R-:W-:Y:S01]  /*1be0*/  UIADD3 UR24, UPT, UPT, UR16, 0x8800, URZ ;  /* 0x0000880010187890 */ /* 0x000fe2000fffe0ff */
[----:B-1----:R-:W-:Y:S01]  /*1bf0*/  SHF.L.U32 R2, R17, 0x1f, RZ ;  /* 0x0000001f11027819 */ /* 0x002fe200000006ff */
[----:B------:R-:W-:Y:S02]  /*1c00*/  UIADD3.X UR39, UPT, UPT, URZ, UR23, URZ, UP1, !UPT ;  /* 0x00000017ff277290 */ /* 0x000fe40008ffe4ff */
        /* <DEDUP_REMOVED lines=13> */
[----:B------:R-:W-:Y:S01]  /*1ce0*/  UMOV UR9, UR25 ;  /* 0x0000001900097c82 */ /* 0x000fe20008000000 */
[----:B------:R1:W-:Y:S01]  /*1cf0*/  UTMALDG.3D [UR24], [UR38], desc[UR30] ;  /* 0x00001e18260075b4 */ /* 0x0003e20008011000 */
[----:B------:R-:W-:Y:S01]  /*1d00*/  UMOV UR10, UR27 ;  /* 0x0000001b000a7c82 */ /* 0x000fe20008000000 */
[----:B------:R-:W-:Y:S01]  /*1d10*/  UIADD3 UR21, UPT, UPT, UR21, 0x1, URZ ;  /* 0x0000000115157890 */ /* 0x000fe2000fffe0ff */
[----:B------:R-:W-:-:S03]  /*1d20*/  UMOV UR35, UR6 ;  /* 0x0000000600237c82 */ /* 0x000fc60008000000 */
[----:B------:R-:W-:Y:S01]  /*1d30*/  UISETP.NE.AND UP0, UPT, UR21, UR29, UPT ;  /* 0x0000001d1500728c */ /* 0x000fe2000bf05270 */
[----:B------:R1:W-:Y:S01]  /*1d40*/  UTMALDG.3D [UR16], [UR38], desc[UR30] ;  /* 0x00001e10260075b4 */ /* 0x0003e20008011000 */
[----:B------:R1:W-:Y:S07]  /*1d50*/  UTMALDG.3D [UR8], [UR32], desc[UR30] ;  /* 0x00001e08200075b4 */ /* 0x0003ee0008011000 */
[----:B------:R-:W-:Y:S05]  /*1d60*/  BRA.U UP0, `(.L_x_31) ;  /* 0xfffffffd00487547 */ /* 0x000fea000b83ffff */
.L_x_26:
[C---:B-1----:R-:W-:Y:S01]  /*1d70*/  LEA R2, R16.reuse, UR4, 0x3 ;  /* 0x0000000410027c11 */ /* 0x042fe2000f8e18ff */
[----:B------:R-:W-:Y:S01]  /*1d80*/  NOP ;  /* 0x0000000000007918 */ /* 0x000fe20000000000 */
[----:B--2---:R-:W-:Y:S02]  /*1d90*/  SHF.L.U32 R3, R13, 0x1f, RZ ;  /* 0x0000001f0d037819 */ /* 0x004fe400000006ff */
[----:B------:R-:W-:Y:S02]  /*1da0*/  LEA R4, R16, UR4, 0x4 ;  /* 0x0000000410047c11 */ /* 0x000fe4000f8e20ff */
[----:B------:R-:W1:Y:S02]  /*1db0*/  SYNCS.PHASECHK.TRANS64.TRYWAIT P0, [R2+URZ+0x90], R3 ;  /* 0x00009003020075a7 */ /* 0x000e6400080011ff */
[----:B-1----:R-:W-:Y:S05]  /*1dc0*/  @!P0 BRA `(.L_x_32) ;  /* 0x0000009000b88947 */ /* 0x002fea0003800000 */
.L_x_170:
[----:B------:R-:W2:Y:S01]  /*1dd0*/  LDS.128 R4, [R4+0x120] ;  /* 0x0001200004047984 */ /* 0x000ea20000000c00 */
[----:B---3--:R-:W-:Y:S01]  /*1de0*/  ISETP.GE.AND P0, PT, R26, 0x1, PT ;  /* 0x000000011a00780c */ /* 0x008fe20003f06270 */
[----:B-1----:R-:W-:Y:S01]  /*1df0*/  VIADD R2, R2, 0xa0 ;  /* 0x000000a002027836 */ /* 0x002fe20000000000 */
[----:B------:R-:W-:Y:S01]  /*1e00*/  @!PT LDS RZ, [RZ] ;  /* 0x00000000fffff984 */ /* 0x000fe20000000800 */
[----:B------:R-:W-:Y:S01]  /*1e10*/  @!PT LDS RZ, [RZ] ;  /* 0x00000000fffff984 */ /* 0x000fe20000000800 */
[----:B------:R-:W-:Y:S01]  /*1e20*/  @!PT LDS RZ, [RZ] ;  /* 0x00000000fffff984 */ /* 0x000fe20000000800 */
[----:B------:R-:W-:Y:S01]  /*1e30*/  @!PT LDS RZ, [RZ] ;  /* 0x00000000fffff984 */ /* 0x000fe20000000800 */
[----:B------:R1:W-:Y:S06]  /*1e40*/  MEMBAR.ALL.CTA ;  /* 0x0000000000007992 */ /* 0x0003ec0000008000 */
[----:B-1----:R-:W1:Y:S01]  /*1e50*/  FENCE.VIEW.ASYNC.S ;  /* 0x00000000000073c6 */ /* 0x002e620000000000 */
[----:B------:R-:W-:-:S04]  /*1e60*/  PRMT R2, RZ, 0x654, R2 ;  /* 0x00000654ff027816 */ /* 0x000fc80000000002 */
[----:B-1----:R1:W-:Y:S01]  /*1e70*/  SYNCS.ARRIVE.TRANS64.RED.A1T0 RZ, [R2+URZ], RZ ;  /* 0x000000ff02ff79a7 */ /* 0x0023e200081004ff */
[----:B--2---:R-:W-:-:S13]  /*1e80*/  LOP3.LUT P2, RZ, R6, 0x1, RZ, 0xc0, !PT ;  /* 0x0000000106ff7812 */ /* 0x004fda000784c0ff */
[----:B------:R-:W-:Y:S01]  /*1e90*/  @P2 SHF.R.U32.HI R3, RZ, 0x10, R5 ;  /* 0x00000010ff032819 */ /* 0x000fe20000011605 */
[----:B------:R-:W-:Y:S01]  /*1ea0*/  VOTEU.ANY UP0, P2 ;  /* 0x0000000000ff7886 */ /* 0x000fe20001000100 */
[----:B------:R-:W-:Y:S02]  /*1eb0*/  @P2 MOV R10, R4 ;  /* 0x00000004000a2202 */ /* 0x000fe40000000f00 */
[----:B------:R-:W-:Y:S02]  /*1ec0*/  @P2 R2UR.BROADCAST UR8, R3 ;  /* 0x00000000030822ca */ /* 0x000fe400008e0000 */
[----:B------:R-:W-:-:S11]  /*1ed0*/  @P2 LOP3.LUT R9, R5, 0xffff, RZ, 0xc0, !PT ;  /* 0x0000ffff05092812 */ /* 0x000fd600078ec0ff */
[----:B------:R-:W-:Y:S01]  /*1ee0*/  @UP0 UMOV UR36, UR8 ;  /* 0x0000000800240c82 */ /* 0x000fe20008000000 */
[----:B-1----:R-:W-:Y:S05]  /*1ef0*/  @!P0 BRA `(.L_x_33) ;  /* 0x0000000000b88947 */ /* 0x002fea0003800000 */
[----:B------:R-:W4:Y:S01]  /*1f00*/  LDC.64 R4, c[0x0][0xb18] ;  /* 0x0002c600ff047b82 */ /* 0x000f220000000a00 */
[----:B------:R-:W-:-:S07]  /*1f10*/  ISETP.NE.AND P3, PT, R26, 0x1, PT ;  /* 0x000000011a00780c */ /* 0x000fce0003f65270 */
[----:B------:R-:W1:Y:S08]  /*1f20*/  LDC.64 R6, c[0x0][0xb10] ;  /* 0x0002c400ff067b82 */ /* 0x000e700000000a00 */
[----:B------:R-:W2:Y:S08]  /*1f30*/  LDC R14, c[0x0][0xb20] ;  /* 0x0002c800ff0e7b82 */ /* 0x000eb00000000800 */
[----:B------:R-:W3:Y:S01]  /*1f40*/  LDC R15, c[0x0][0xb0c] ;  /* 0x0002c300ff0f7b82 */ /* 0x000ee20000000800 */
[----:B----4-:R-:W-:Y:S01]  /*1f50*/  IMAD.HI.U32 R19, R0, R5, RZ ;  /* 0x0000000500137227 */ /* 0x010fe200078e00ff */
[----:B------:R-:W-:-:S03]  /*1f60*/  ISETP.NE.AND P0, PT, R4, 0x1, PT ;  /* 0x000000010400780c */ /* 0x000fc60003f05270 */
[----:B------:R-:W-:-:S03]  /*1f70*/  IMAD.HI.U32 R5, R9, R5, RZ ;  /* 0x0000000509057227 */ /* 0x000fc600078e00ff */
[----:B------:R-:W4:Y:S01]  /*1f80*/  LDC.64 R2, c[0x0][0xb28] ;  /* 0x0002ca00ff027b82 */ /* 0x000f220000000a00 */
[----:B-1----:R-:W-:-:S04]  /*1f90*/  IMAD.HI.U32 R20, R8, R6, RZ ;  /* 0x0000000608147227 */ /* 0x002fc800078e00ff */
[----:B------:R-:W-:Y:S01]  /*1fa0*/  IMAD.HI.U32 R21, R10, R6, RZ ;  /* 0x000000060a157227 */ /* 0x000fe200078e00ff */
[----:B------:R-:W-:Y:S02]  /*1fb0*/  SHF.R.U32.HI R20, RZ, R7, R20 ;  /* 0x00000007ff147219 */ /* 0x000fe40000011614 */
[-C--:B--2---:R-:W-:Y:S02]  /*1fc0*/  SHF.R.U32.HI R19, RZ, R14.reuse, R19 ;  /* 0x0000000eff137219 */ /* 0x084fe40000011613 */
[----:B------:R-:W-:Y:S02]  /*1fd0*/  SHF.R.U32.HI R5, RZ, R14, R5 ;  /* 0x0000000eff057219 */ /* 0x000fe40000011605 */
[----:B------:R-:W-:Y:S02]  /*1fe0*/  SEL R19, R0, R19, !P0 ;  /* 0x0000001300137207 */ /* 0x000fe40004000000 */
[----:B------:R-:W-:Y:S02]  /*1ff0*/  SHF.R.U32.HI R21, RZ, R7, R21 ;  /* 0x00000007ff157219 */ /* 0x000fe40000011615 */
[----:B---3--:R-:W-:-:S02]  /*2000*/  ISETP.NE.AND P1, PT, R15, 0x1, PT ;  /* 0x000000010f00780c */ /* 0x008fc40003f25270 */
[----:B------:R-:W-:Y:S02]  /*2010*/  SEL R5, R9, R5, !P0 ;  /* 0x0000000509057207 */ /* 0x000fe40004000000 */
[----:B------:R-:W-:Y:S02]  /*2020*/  SEL R20, R8, R20, !P1 ;  /* 0x0000001408147207 */ /* 0x000fe40004800000 */
[----:B------:R-:W-:Y:S01]  /*2030*/  SEL R21, R10, R21, !P1 ;  /* 0x000000150a157207 */ /* 0x000fe20004800000 */
[----:B----4-:R-:W-:-:S04]  /*2040*/  IMAD.HI.U32 R18, R19, R2, RZ ;  /* 0x0000000213127227 */ /* 0x010fc800078e00ff */
        /* <DEDUP_REMOVED lines=10> */
[----:B------:R-:W-:-:S04]  /*20f0*/  @!P0 IMAD.HI.U32 R7, R21, R2, RZ ;  /* 0x0000000215078227 */ /* 0x000fc800078e00ff */
[----:B------:R-:W-:Y:S01]  /*2100*/  IMAD.MOV R2, RZ, RZ, -R6 ;  /* 0x000000ffff027224 */ /* 0x000fe200078e0a06 */
[----:B------:R-:W-:Y:S02]  /*2110*/  @!P0 SHF.R.U32.HI R3, RZ, R3, R7 ;  /* 0x00000003ff038219 */ /* 0x000fe40000011607 */
[----:B------:R-:W-:Y:S01]  /*2120*/  IADD3 R7, PT, PT, -R5, RZ, RZ ;  /* 0x000000ff05077210 */ /* 0x000fe20007ffe1ff */
[----:B------:R-:W-:Y:S01]  /*2130*/  IMAD R2, R26, R2, R5 ;  /* 0x000000021a027224 */ /* 0x000fe200078e0205 */
        /* <DEDUP_REMOVED lines=10> */
.L_x_33:
[----:B------:R-:W1:Y:S02]  /*21e0*/  LDCU UR8, c[0x0][0xb30] ;  /* 0x00016600ff0877ac */ /* 0x000e640008000800 */
[----:B-1----:R-:W-:-:S09]  /*21f0*/  UISETP.NE.AND UP0, UPT, UR8, 0x1, UPT ;  /* 0x000000010800788c */ /* 0x002fd2000bf05270 */
[----:B------:R-:W-:Y:S05]  /*2200*/  BRA.U UP0, `(.L_x_34) ;  /* 0x0000000100407547 */ /* 0x000fea000b800000 */
[----:B------:R-:W1:Y:S08]  /*2210*/  LDC.64 R4, c[0x0][0xb10] ;  /* 0x0002c400ff047b82 */ /* 0x000e700000000a00 */
[----:B------:R-:W2:Y:S08]  /*2220*/  LDC.64 R2, c[0x0][0xb18] ;  /* 0x0002c600ff027b82 */ /* 0x000eb00000000a00 */
[----:B------:R-:W3:Y:S08]  /*2230*/  LDC R6, c[0x0][0xb20] ;  /* 0x0002c800ff067b82 */ /* 0x000ef00000000800 */
[----:B------:R-:W4:Y:S01]  /*2240*/  LDC R7, c[0x0][0xb0c] ;  /* 0x0002c300ff077b82 */ /* 0x000f220000000800 */
[----:B-1----:R-:W-:-:S05]  /*2250*/  IMAD.HI.U32 R4, R10, R4, RZ ;  /* 0x000000040a047227 */ /* 0x002fca00078e00ff */
[----:B------:R-:W-:Y:S01]  /*2260*/  SHF.R.U32.HI R4, RZ, R5, R4 ;  /* 0x00000005ff047219 */ /* 0x000fe20000011604 */
[----:B--2---:R-:W-:Y:S01]  /*2270*/  IMAD.HI.U32 R3, R9, R3, RZ ;  /* 0x0000000309037227 */ /* 0x004fe200078e00ff */
[----:B------:R-:W-:-:S04]  /*2280*/  ISETP.NE.AND P0, PT, R2, 0x1, PT ;  /* 0x000000010200780c */ /* 0x000fc80003f05270 */
[----:B---3--:R-:W-:-:S04]  /*2290*/  SHF.R.U32.HI R3, RZ, R6, R3 ;  /* 0x00000006ff037219 */ /* 0x008fc80000011603 */
[----:B------:R-:W-:Y:S02]  /*22a0*/  SEL R3, R9, R3, !P0 ;  /* 0x0000000309037207 */ /* 0x000fe40004000000 */
[----:B----4-:R-:W-:-:S04]  /*22b0*/  ISETP.NE.AND P1, PT, R7, 0x1, PT ;  /* 0x000000010700780c */ /* 0x010fc80003f25270 */
[----:B------:R-:W-:-:S05]  /*22c0*/  SEL R4, R10, R4, !P1 ;  /* 0x000000040a047207 */ /* 0x000fca0004800000 */
[----:B------:R-:W-:Y:S02]  /*22d0*/  IMAD.IADD R5, R3, 0x1, -R4 ;  /* 0x0000000103057824 */ /* 0x000fe400078e0a04 */
[----:B------:R-:W-:Y:S02]  /*22e0*/  IMAD.IADD R3, R4, 0x1, -R3 ;  /* 0x0000000104037824 */ /* 0x000fe400078e0a03 */
[----:B------:R-:W-:Y:S02]  /*22f0*/  IMAD R10, R5, R7, R10 ;  /* 0x00000007050a7224 */ /* 0x000fe400078e020a */
[----:B------:R-:W-:-:S07]  /*2300*/  IMAD R9, R3, R2, R9 ;  /* 0x0000000203097224 */ /* 0x000fce00078e0209 */
.L_x_34:
[----:B------:R-:W-:Y:S01]  /*2310*/  VIADD R16, R16, 0x1 ;  /* 0x0000000110107836 */ /* 0x000fe20000000000 */
[----:B------:R-:W-:Y:S01]  /*2320*/  PLOP3.LUT P1, PT, PT, PT, PT, 0x80, 0x8 ;  /* 0x000000000008781c */ /* 0x000fe20003f2f070 */
[----:B------:R-:W-:Y:S02]  /*2330*/  IMAD.IADD R15, R10, 0x1, R63 ;  /* 0x000000010a0f7824 */ /* 0x000fe400078e023f */
[----:B------:R-:W-:Y:S01]  /*2340*/  IMAD.IADD R14, R9, 0x1, R62 ;  /* 0x00000001090e7824 */ /* 0x000fe200078e023e */
[----:B------:R-:W-:-:S04]  /*2350*/  ISETP.NE.AND P0, PT, R16, 0x2, PT ;  /* 0x000000021000780c */ /* 0x000fc80003f05270 */
[----:B------:R-:W-:Y:S02]  /*2360*/  SEL R2, RZ, 0x1, P0 ;  /* 0x00000001ff027807 */ /* 0x000fe40000000000 */
[----:B------:R-:W-:Y:S02]  /*2370*/  SEL R16, R16, RZ, P0 ;  /* 0x000000ff10107207 */ /* 0x000fe40000000000 */
[----:B------:R-:W-:Y:S01]  /*2380*/  LOP3.LUT R13, R13, R2, RZ, 0x3c, !PT ;  /* 0x000000020d0d7212 */ /* 0x000fe200078e3cff */
[----:B------:R-:W-:Y:S06]  /*2390*/  @P2 BRA `(.L_x_35) ;  /* 0xfffffff000682947 */ /* 0x000fec000383ffff */
[----:B------:R-:W-:Y:S01]  /*23a0*/  UIADD3 UR4, UPT, UPT, UR4, 0x20, URZ ;  /* 0x0000002004047890 */ /* 0x000fe2000fffe0ff */
[----:B------:R-:W-:-:S03]  /*23b0*/  SHF.L.U32 R2, R17, 0x1f, RZ ;  /* 0x0000001f11027819 */ /* 0x000fc600000006ff */
[----:B------:R-:W-:-:S09]  /*23c0*/  ULEA UR5, UR6, UR4, 0x3 ;  /* 0x0000000406057291 */ /* 0x000fd2000f8e18ff */
[----:B------:R-:W1:Y:S02]  /*23d0*/  SYNCS.PHASECHK.TRANS64.TRYWAIT P0, [UR5], R2 ;  /* 0x00000002ff0075a7 */ /* 0x000e640008001105 */
[----:B-1----:R-:W-:Y:S05]  /*23e0*/  @!P0 BRA `(.L_x_36) ;  /* 0x0000008c00448947 */ /* 0x002fea0003800000 */
.L_x_172:
[----:B------:R-:W-:-:S04]  /*23f0*/  UIADD3 UR6, UPT, UPT, UR6, 0x1, URZ ;  /* 0x0000000106067890 */ /* 0x000fc8000fffe0ff */
[----:B------:R-:W-:-:S04]  /*2400*/  UISETP.NE.AND UP0, UPT, UR6, 0x4, UPT ;  /* 0x000000040600788c */ /* 0x000fc8000bf05270 */
[----:B------:R-:W-:Y:S02]  /*2410*/  USEL UR7, URZ, 0x1, UP0 ;  /* 0x00000001ff077887 */ /* 0x000fe40008000000 */
[----:B------:R-:W-:-:S04]  /*2420*/  USEL UR6, UR6, URZ, UP0 ;  /* 0x000000ff06067287 */ /* 0x000fc80008000000 */
[----:B------:R-:W-:Y:S01]  /*2430*/  ULEA UR5, UR6, UR4, 0x3 ;  /* 0x0000000406057291 */ /* 0x000fe2000f8e18ff */
[----:B-1----:R-:W-:-:S04]  /*2440*/  LOP3.LUT R2, R17, UR7, RZ, 0x3c, !PT ;  /* 0x0000000711027c12 */ /* 0x002fc8000f8e3cff */
[----:B------:R-:W-:-:S04]  /*2450*/  SHF.L.U32 R3, R2, 0x1f, RZ ;  /* 0x0000001f02037819 */ /* 0x000fc800000006ff */
[----:B------:R-:W1:Y:S02]  /*2460*/  SYNCS.PHASECHK.TRANS64.TRYWAIT P0, [UR5], R3 ;  /* 0x00000003ff0075a7 */ /* 0x000e640008001105 */
[----:B-1----:R-:W-:Y:S05]  /*2470*/  @!P0 BRA `(.L_x_37) ;  /* 0x0000008c00388947 */ /* 0x002fea0003800000 */
.L_x_174:
[----:B------:R-:W-:-:S04]  /*2480*/  UIADD3 UR6, UPT, UPT, UR6, 0x1, URZ ;  /* 0x0000000106067890 */ /* 0x000fc8000fffe0ff */
[----:B------:R-:W-:-:S04]  /*2490*/  UISETP.NE.AND UP0, UPT, UR6, 0x4, UPT ;  /* 0x000000040600788c */ /* 0x000fc8000bf05270 */
[----:B------:R-:W-:Y:S02]  /*24a0*/  USEL UR7, URZ, 0x1, UP0 ;  /* 0x00000001ff077887 */ /* 0x000fe40008000000 */
[----:B------:R-:W-:-:S04]  /*24b0*/  USEL UR6, UR6, URZ, UP0 ;  /* 0x000000ff06067287 */ /* 0x000fc80008000000 */
[----:B------:R-:W-:Y:S01]  /*24c0*/  ULEA UR5, UR6, UR4, 0x3 ;  /* 0x0000000406057291 */ /* 0x000fe2000f8e18ff */
[----:B------:R-:W-:-:S04]  /*24d0*/  LOP3.LUT R2, R2, UR7, RZ, 0x3c, !PT ;  /* 0x0000000702027c12 */ /* 0x000fc8000f8e3cff */
[----:B-1----:R-:W-:-:S04]  /*24e0*/  SHF.L.U32 R3, R2, 0x1f, RZ ;  /* 0x0000001f02037819 */ /* 0x002fc800000006ff */
[----:B------:R-:W1:Y:S02]  /*24f0*/  SYNCS.PHASECHK.TRANS64.TRYWAIT P0, [UR5], R3 ;  /* 0x00000003ff0075a7 */ /* 0x000e640008001105 */
[----:B-1----:R-:W-:Y:S05]  /*2500*/  @!P0 BRA `(.L_x_38) ;  /* 0x0000008c002c8947 */ /* 0x002fea0003800000 */
.L_x_176:
[----:B------:R-:W-:-:S04]  /*2510*/  UIADD3 UR6, UPT, UPT, UR6, 0x1, URZ ;  /* 0x0000000106067890 */ /* 0x000fc8000fffe0ff */
[----:B------:R-:W-:-:S04]  /*2520*/  UISETP.NE.AND UP0, UPT, UR6, 0x4, UPT ;  /* 0x000000040600788c */ /* 0x000fc8000bf05270 */
[----:B------:R-:W-:Y:S02]  /*2530*/  USEL UR5, URZ, 0x1, UP0 ;  /* 0x00000001ff057887 */ /* 0x000fe40008000000 */
[----:B------:R-:W-:-:S04]  /*2540*/  USEL UR6, UR6, URZ, UP0 ;  /* 0x000000ff06067287 */ /* 0x000fc80008000000 */
[----:B------:R-:W-:Y:S01]  /*2550*/  ULEA UR6, UR6, UR4, 0x3 ;  /* 0x0000000406067291 */ /* 0x000fe2000f8e18ff */
[----:B------:R-:W-:-:S04]  /*2560*/  LOP3.LUT R2, R2, UR5, RZ, 0x3c, !PT ;  /* 0x0000000502027c12 */ /* 0x000fc8000f8e3cff */
[----:B------:R-:W-:Y:S01]  /*2570*/  SHF.L.U32 R2, R2, 0x1f, RZ ;  /* 0x0000001f02027819 */ /* 0x000fe200000006ff */
[----:B-1--4-:R-:W-:-:S07]  /*2580*/  IMAD.U32 R0, RZ, RZ, UR6 ;  /* 0x00000006ff007e24 */ /* 0x012fce000f8e00ff */
.L_x_39:
[----:B-1----:R1:W2:Y:S02]  /*2590*/  SYNCS.PHASECHK.TRANS64.TRYWAIT P0, [R0+URZ], R2 ;  /* 0x00000002000075a7 */ /* 0x0022a400080011ff */
[----:B--2---:R-:W-:Y:S05]  /*25a0*/  @!P0 NANOSLEEP.SYNCS 0x989680 ;  /* 0x009896800000895d */ /* 0x004fea0003900000 */
[----:B------:R-:W2:Y:S02]  /*25b0*/  @!P0 SYNCS.PHASECHK.TRANS64 P0, [R0+URZ], R2 ;  /* 0x00000002000085a7 */ /* 0x000ea400080010ff */
[----:B--2---:R-:W-:Y:S05]  /*25c0*/  @P0 EXIT ;  /* 0x000000000000094d */ /* 0x004fea0003800000 */
[----:B------:R-:W-:Y:S05]  /*25d0*/  BRA `(.L_x_39) ;  /* 0xfffffffc00ec7947 */ /* 0x000fea000383ffff */
.L_x_17:
[----:B------:R-:W-:-:S04]  /*25e0*/  UISETP.NE.AND UP1, UPT, UR37, URZ, UPT ;  /* 0x000000ff2500728c */ /* 0x000fc8000bf25270 */
[----:B------:R-:W-:-:S09]  /*25f0*/  UISETP.NE.OR UP1, UPT, UR8, 0x1, UP1 ;  /* 0x000000010800788c */ /* 0x000fd20008f25670 */
[----:B------:R-:W-:Y:S05]  /*2600*/  BRA.U UP1, `(.L_x_40) ;  /* 0x0000000501487547 */ /* 0x000fea000b800000 */
[----:B------:R-:W-:Y:S01]  /*2610*/  ISETP.NE.AND P2, PT, R2, RZ, PT ;  /* 0x000000ff0200720c */ /* 0x000fe20003f45270 */
[----:B------:R-:W-:Y:S01]  /*2620*/  IMAD.MOV.U32 R12, RZ, RZ, 0x1 ;  /* 0x00000001ff0c7424 */ /* 0x000fe200078e00ff */
[----:B------:R-:W-:Y:S02]  /*2630*/  CS2R R10, SRZ ;  /* 0x00000000000a7805 */ /* 0x000fe4000001ff00 */
[----:B------:R-:W-:Y:S01]  /*2640*/  CS2R R8, SRZ ;  /* 0x0000000000087805 */ /* 0x000fe2000001ff00 */
[----:B------:R-:W-:Y:S01]  /*2650*/  UMOV UR4, 0x400 ;  /* 0x0000040000047882 */ /* 0x000fe20000000000 */
[----:B------:R-:W-:Y:S01]  /*2660*/  UMOV UR6, URZ ;  /* 0x000000ff00067c82 */ /* 0x000fe20008000000 */
[----:B------:R-:W-:-:S12]  /*2670*/  ULEA UR37, UR37, UR4, 0x18 ;  /* 0x0000000425257291 */ /* 0x000fd8000f8ec0ff */
.L_x_44:
[----:B------:R-:W-:Y:S02]  /*2680*/  LEA R0, R8, UR37, 0x3 ;  /* 0x0000002508007c11 */ /* 0x000fe4000f8e18ff */
[----:B------:R-:W-:-:S03]  /*2690*/  SHF.L.U32 R4, R9, 0x1f, RZ ;  /* 0x0000001f09047819 */ /* 0x000fc600000006ff */
[----:B------:R-:W-:Y:S01]  /*26a0*/  VIADD R5, R0, 0x100 ;  /* 0x0000010000057836 */ /* 0x000fe20000000000 */
[----:B------:R-:W1:Y:S02]  /*26b0*/  SYNCS.PHASECHK.TRANS64.TRYWAIT P0, [R0+URZ+0xf0], R4 ;  /* 0x0000f004000075a7 */ /* 0x000e6400080011ff */
[----:B-1----:R-:W-:Y:S05]  /*26c0*/  @!P0 BRA `(.L_x_41) ;  /* 0x0000008800d48947 */ /* 0x002fea0003800000 */
.L_x_177:
[----:B------:R-:W-:Y:S01]  /*26d0*/  ULEA UR5, UR6, UR37, 0x3 ;  /* 0x0000002506057291 */ /* 0x000fe2000f8e18ff */
[----:B-1----:R-:W-:Y:S01]  /*26e0*/  PRMT R0, RZ, 0x654, R5 ;  /* 0x00000654ff007816 */ /* 0x002fe20000000005 */
[----:B------:R-:W-:Y:S01]  /*26f0*/  @!P2 IMAD.MOV.U32 R4, RZ, RZ, 0x10 ;  /* 0x00000010ff04a424 */ /* 0x000fe200078e00ff */
[----:B------:R-:W-:Y:S01]  /*2700*/  SHF.L.U32 R5, R12, 0x1f, RZ ;  /* 0x0000001f0c057819 */ /* 0x000fe200000006ff */
[----:B------:R-:W-:Y:S01]  /*2710*/  UIADD3 UR4, UPT, UPT, UR5, 0x90, URZ ;  /* 0x0000009005047890 */ /* 0x000fe2000fffe0ff */
[----:B------:R1:W-:Y:S05]  /*2720*/  SYNCS.ARRIVE.TRANS64.RED.A1T0 RZ, [R0+URZ], RZ ;  /* 0x000000ff00ff79a7 */ /* 0x0003ea00081004ff */
[----:B------:R-:W-:Y:S01]  /*2730*/  IMAD.U32 R6, RZ, RZ, UR4 ;  /* 0x00000004ff067e24 */ /* 0x000fe2000f8e00ff */
[----:B------:R-:W2:Y:S04]  /*2740*/  SYNCS.PHASECHK.TRANS64.TRYWAIT P0, [UR5+0xa0], R5 ;  /* 0x0000a005ff0075a7 */ /* 0x000ea80008001105 */
[----:B------:R-:W-:Y:S01]  /*2750*/  PRMT R6, R2, 0x654, R6 ;  /* 0x0000065402067816 */ /* 0x000fe20000000006 */
[----:B-12---:R-:W-:Y:S06]  /*2760*/  @!P0 BRA `(.L_x_42) ;  /* 0x0000008800c08947 */ /* 0x006fec0003800000 */
.L_x_179:
[----:B------:R-:W-:Y:S01]  /*2770*/  ULEA UR4, UR6, UR37, 0x4 ;  /* 0x0000002506047291 */ /* 0x000fe2000f8e20ff */
[----:B------:R-:W-:Y:S01]  /*2780*/  SEL R3, R6, R3, !P2 ;  /* 0x0000000306037207 */ /* 0x000fe20005000000 */
[----:B------:R-:W-:Y:S01]  /*2790*/  UIADD3 UR5, UPT, UPT, UR5, 0x90, URZ ;  /* 0x0000009005057890 */ /* 0x000fe2000fffe0ff */
[----:B-1----:R-:W-:Y:S01]  /*27a0*/  LEA R0, R11, UR37, 0x3 ;  /* 0x000000250b007c11 */ /* 0x002fe2000f8e18ff */
[----:B------:R-:W-:Y:S01]  /*27b0*/  UIADD3 UR4, UPT, UPT, UR4, 0x120, URZ ;  /* 0x0000012004047890 */ /* 0x000fe2000fffe0ff */
[----:B------:R1:W-:Y:S01]  /*27c0*/  @!P2 SYNCS.ARRIVE.TRANS64.RED RZ, [R3+URZ], R4 ;  /* 0x0000000403ffa9a7 */ /* 0x0003e200080004ff */
[----:B------:R-:W-:Y:S01]  /*27d0*/  UIADD3 UR6, UPT, UPT, UR6, 0x1, URZ ;  /* 0x0000000106067890 */ /* 0x000fe2000fffe0ff */
[----:B------:R-:W-:-:S03]  /*27e0*/  VIADD R8, R8, 0x1 ;  /* 0x0000000108087836 */ /* 0x000fc60000000000 */
[----:B------:R-:W-:Y:S02]  /*27f0*/  UISETP.NE.AND UP0, UPT, UR6, 0x2, UPT ;  /* 0x000000020600788c */ /* 0x000fe4000bf05270 */
[----:B------:R-:W-:Y:S01]  /*2800*/  ISETP.NE.AND P0, PT, R8, 0x2, PT ;  /* 0x000000020800780c */ /* 0x000fe20003f05270 */
[----:B------:R-:W-:Y:S06]  /*2810*/  UGETNEXTWORKID.BROADCAST [UR4], [UR5] ;  /* 0x00000000040073ca */ /* 0x000fec0008000100 */
[----:B------:R-:W-:Y:S02]  /*2820*/  USEL UR4, URZ, 0x1, UP0 ;  /* 0x00000001ff047887 */ /* 0x000fe40008000000 */
[----:B------:R-:W-:-:S04]  /*2830*/  USEL UR6, UR6, URZ, UP0 ;  /* 0x000000ff06067287 */ /* 0x000fc80008000000 */
[----:B------:R-:W-:Y:S02]  /*2840*/  LOP3.LUT R12, R12, UR4, RZ, 0x3c, !PT ;  /* 0x000000040c0c7c12 */ /* 0x000fe4000f8e3cff */
[----:B-1----:R-:W-:-:S04]  /*2850*/  SHF.L.U32 R4, R10, 0x1f, RZ ;  /* 0x0000001f0a047819 */ /* 0x002fc800000006ff */
[----:B------:R-:W1:Y:S02]  /*2860*/  SYNCS.PHASECHK.TRANS64.TRYWAIT P1, [R0+URZ+0x90], R4 ;  /* 0x00009004000075a7 */ /* 0x000e6400080211ff */
[----:B-1----:R-:W-:Y:S05]  /*2870*/  @!P1 BRA `(.L_x_43) ;  /* 0x0000008800949947 */ /* 0x002fea0003800000 */
.L_x_180:
[C---:B-1----:R-:W-:Y:S01]  /*2880*/  LEA R4, R11.reuse, UR37, 0x4 ;  /* 0x000000250b047c11 */ /* 0x042fe2000f8e20ff */
[----:B------:R-:W-:Y:S01]  /*2890*/  VIADD R0, R0, 0xa0 ;  /* 0x000000a000007836 */ /* 0x000fe20000000000 */
[----:B------:R-:W-:Y:S01]  /*28a0*/  SEL R8, R8, RZ, P0 ;  /* 0x000000ff08087207 */ /* 0x000fe20000000000 */
[----:B------:R-:W-:-:S03]  /*28b0*/  VIADD R11, R11, 0x1 ;  /* 0x000000010b0b7836 */ /* 0x000fc60000000000 */
[----:B------:R-:W1:Y:S01]  /*28c0*/  LDS.128 R4, [R4+0x120] ;  /* 0x0001200004047984 */ /* 0x000e620000000c00 */
[----:B------:R-:W-:Y:S02]  /*28d0*/  PRMT R0, RZ, 0x654, R0 ;  /* 0x00000654ff007816 */ /* 0x000fe40000000000 */
[C---:B------:R-:W-:Y:S01]  /*28e0*/  ISETP.NE.AND P1, PT, R11.reuse, 0x2, PT ;  /* 0x000000020b00780c */ /* 0x040fe20003f25270 */
[----:B------:R-:W-:Y:S01]  /*28f0*/  @!PT LDS RZ, [RZ] ;  /* 0x00000000fffff984 */ /* 0x000fe20000000800 */
[----:B------:R-:W-:Y:S01]  /*2900*/  @!PT LDS RZ, [RZ] ;  /* 0x00000000fffff984 */ /* 0x000fe20000000800 */
[----:B------:R-:W-:Y:S01]  /*2910*/  @!PT LDS RZ, [RZ] ;  /* 0x00000000fffff984 */ /* 0x000fe20000000800 */
[----:B------:R-:W-:Y:S01]  /*2920*/  @!PT LDS RZ, [RZ] ;  /* 0x00000000fffff984 */ /* 0x000fe20000000800 */
[----:B------:R2:W-:Y:S06]  /*2930*/  MEMBAR.ALL.CTA ;  /* 0x0000000000007992 */ /* 0x0005ec0000008000 */
[----:B--2---:R-:W2:Y:S01]  /*2940*/  FENCE.VIEW.ASYNC.S ;  /* 0x00000000000073c6 */ /* 0x004ea20000000000 */
[----:B------:R-:W-:Y:S01]  /*2950*/  SEL R11, R11, RZ, P1 ;  /* 0x000000ff0b0b7207 */ /* 0x000fe20000800000 */
[----:B--2---:R2:W-:Y:S01]  /*2960*/  SYNCS.ARRIVE.TRANS64.RED.A1T0 RZ, [R0+URZ], RZ ;  /* 0x000000ff00ff79a7 */ /* 0x0045e200081004ff */
[----:B-1----:R-:W-:-:S02]  /*2970*/  LOP3.LUT P3, RZ, R6, 0x1, RZ, 0xc0, !PT ;  /* 0x0000000106ff7812 */ /* 0x002fc4000786c0ff */
[----:B------:R-:W-:-:S04]  /*2980*/  SEL R4, RZ, 0x1, P1 ;  /* 0x00000001ff047807 */ /* 0x000fc80000800000 */
[----:B------:R-:W-:Y:S02]  /*2990*/  LOP3.LUT R10, R10, R4, RZ, 0x3c, !PT ;  /* 0x000000040a0a7212 */ /* 0x000fe400078e3cff */
[----:B--2---:R-:W-:-:S04]  /*29a0*/  SEL R0, RZ, 0x1, P0 ;  /* 0x00000001ff007807 */ /* 0x004fc80000000000 */
[----:B------:R-:W-:Y:S01]  /*29b0*/  LOP3.LUT R9, R9, R0, RZ, 0x3c, !PT ;  /* 0x0000000009097212 */ /* 0x000fe200078e3cff */
[----:B------:R-:W-:Y:S06]  /*29c0*/  @P3 BRA `(.L_x_44) ;  /* 0xfffffffc002c3947 */ /* 0x000fec000383ffff */
[----:B------:R-:W-:Y:S01]  /*29d0*/  ULEA UR5, UR6, UR37, 0x3 ;  /* 0x0000002506057291 */ /* 0x000fe2000f8e18ff */
[----:B------:R-:W-:-:S08]  /*29e0*/  SHF.L.U32 R2, R12, 0x1f, RZ ;  /* 0x0000001f0c027819 */ /* 0x000fd000000006ff */
[----:B------:R-:W1:Y:S02]  /*29f0*/  SYNCS.PHASECHK.TRANS64 P0, [UR5+0xa0], R2 ;  /* 0x0000a002ff0075a7 */ /* 0x000e640008001005 */
[----:B-1----:R-:W-:Y:S05]  /*2a00*/  @P0 BRA `(.L_x_45) ;  /* 0x0000000000080947 */ /* 0x002fea0003800000 */
[----:B------:R-:W1:Y:S02]  /*2a10*/  SYNCS.PHASECHK.TRANS64.TRYWAIT P0, [UR5+0xa0], R2 ;  /* 0x0000a002ff0075a7 */ /* 0x000e640008001105 */
[----:B-1----:R-:W-:Y:S05]  /*2a20*/  @!P0 BRA `(.L_x_46) ;  /* 0x00000088003c8947 */ /* 0x002fea0003800000 */
.L_x_45:
[----:B------:R-:W-:-:S04]  /*2a30*/  UIADD3 UR4, UPT, UPT, UR6, 0x1, URZ ;  /* 0x0000000106047890 */ /* 0x000fc8000fffe0ff */
[----:B------:R-:W-:-:S04]  /*2a40*/  UISETP.NE.AND UP0, UPT, UR4, 0x2, UPT ;  /* 0x000000020400788c */ /* 0x000fc8000bf05270 */
[----:B------:R-:W-:Y:S02]  /*2a50*/  USEL UR7, URZ, 0x1, UP0 ;  /* 0x00000001ff077887 */ /* 0x000fe40008000000 */
[----:B------:R-:W-:-:S04]  /*2a60*/  USEL UR4, UR4, URZ, UP0 ;  /* 0x000000ff04047287 */ /* 0x000fc80008000000 */
[----:B------:R-:W-:Y:S01]  /*2a70*/  ULEA UR4, UR4, UR37, 0x3 ;  /* 0x0000002504047291 */ /* 0x000fe2000f8e18ff */
[----:B-1----:R-:W-:-:S04]  /*2a80*/  LOP3.LUT R2, R12, UR7, RZ, 0x3c, !PT ;  /* 0x000000070c027c12 */ /* 0x002fc8000f8e3cff */
[----:B------:R-:W-:-:S04]  /*2a90*/  SHF.L.U32 R0, R2, 0x1f, RZ ;  /* 0x0000001f02007819 */ /* 0x000fc800000006ff */
[----:B------:R-:W1:Y:S02]  /*2aa0*/  SYNCS.PHASECHK.TRANS64 P0, [UR4+0xa0], R0 ;  /* 0x0000a000ff0075a7 */ /* 0x000e640008001004 */
[----:B-1----:R-:W-:Y:S05]  /*2ab0*/  @P0 EXIT ;  /* 0x000000000000094d */ /* 0x002fea0003800000 */
[----:B------:R-:W-:Y:S02]  /*2ac0*/  SHF.L.U32 R2, R2, 0x1f, RZ ;  /* 0x0000001f02027819 */ /* 0x000fe400000006ff */
[----:B------:R-:W-:-:S07]  /*2ad0*/  MOV R0, UR4 ;  /* 0x0000000400007c02 */ /* 0x000fce0008000f00 */
.L_x_47:
[----:B-1----:R1:W2:Y:S02]  /*2ae0*/  SYNCS.PHASECHK.TRANS64.TRYWAIT P0, [R0+URZ+0xa0], R2 ;  /* 0x0000a002000075a7 */ /* 0x0022a400080011ff */
[----:B--2---:R-:W-:Y:S05]  /*2af0*/  @!P0 NANOSLEEP.SYNCS 0x989680 ;  /* 0x009896800000895d */ /* 0x004fea0003900000 */
[----:B------:R-:W2:Y:S02]  /*2b00*/  @!P0 SYNCS.PHASECHK.TRANS64 P0, [R0+URZ+0xa0], R2 ;  /* 0x0000a002000085a7 */ /* 0x000ea400080010ff */
[----:B--2---:R-:W-:Y:S05]  /*2b10*/  @P0 EXIT ;  /* 0x000000000000094d */ /* 0x004fea0003800000 */
[----:B------:R-:W-:Y:S05]  /*2b20*/  BRA `(.L_x_47) ;  /* 0xfffffffc00ec7947 */ /* 0x000fea000383ffff */
.L_x_40:
[----:B------:R-:W-:-:S09]  /*2b30*/  UISETP.NE.AND UP1, UPT, UR8, URZ, UPT ;  /* 0x000000ff0800728c */ /* 0x000fd2000bf25270 */
[----:B------:R-:W-:Y:S05]  /*2b40*/  BRA.U UP1, `(.L_x_48) ;  /* 0x0000000d01cc7547 */ /* 0x000fea000b800000 */
[----:B------:R-:W-:Y:S01]  /*2b50*/  UMOV UR4, 0x40 ;  /* 0x0000004000047882 */ /* 0x000fe20000000000 */
[----:B------:R-:W-:Y:S01]  /*2b60*/  NOP ;  /* 0x0000000000007918 */ /* 0x000fe20000000000 */
[----:B------:R-:W-:Y:S01]  /*2b70*/  ULEA UR4, UR37, UR4, 0x18 ;  /* 0x0000000425047291 */ /* 0x000fe2000f8ec0ff */
[----:B------:R-:W-:Y:S02]  /*2b80*/  UMOV UR5, 0x400 ;  /* 0x0000040000057882 */ /* 0x000fe40000000000 */
[----:B------:R-:W-:-:S06]  /*2b90*/  ULEA UR37, UR37, UR5, 0x18 ;  /* 0x0000000525257291 */ /* 0x000fcc000f8ec0ff */
[----:B------:R-:W1:Y:S02]  /*2ba0*/  LDS.U8 R0, [UR4+0x1c] ;  /* 0x00001c04ff007984 */ /* 0x000e640008000000 */
[----:B-1----:R-:W-:-:S13]  /*2bb0*/  ISETP.NE.AND P0, PT, R0, RZ, PT ;  /* 0x000000ff0000720c */ /* 0x002fda0003f05270 */
[----:B------:R-:W-:Y:S05]  /*2bc0*/  @P0 BRA `(.L_x_49) ;  /* 0x0000000000580947 */ /* 0x000fea0003800000 */
[----:B------:R-:W-:-:S13]  /*2bd0*/  ELECT P0, URZ, PT ;  /* 0x0000000000ff782f */ /* 0x000fda0003800000 */
[----:B------:R-:W-:Y:S05]  /*2be0*/  @!P0 BRA `(.L_x_50) ;  /* 0x0000000000608947 */ /* 0x000fea0003800000 */
[----:B------:R-:W-:Y:S01]  /*2bf0*/  UMOV UR5, 0x10 ;  /* 0x0000001000057882 */ /* 0x000fe20000000000 */
[----:B------:R-:W-:Y:S01]  /*2c00*/  HFMA2 R0, -RZ, RZ, 0, 5.9604644775390625e-08 ;  /* 0x00000001ff007431 */ /* 0x000fe200000001ff */
[----:B------:R-:W-:-:S03]  /*2c10*/  MOV R2, 0xffff ;  /* 0x0000ffff00027802 */ /* 0x000fc60000000f00 */
[----:B------:R-:W-:Y:S04]  /*2c20*/  DEPBAR.LE SB1, 0x36 ;  /* 0x00009d800000791a */ /* 0x000fe80000000000 */
[----:B------:R-:W1:Y:S02]  /*2c30*/  UTCATOMSWS.FIND_AND_SET.ALIGN UP0, UR5, UR5 ;  /* 0x00000005000575e3 */ /* 0x000e640008000800 */
[----:B-1----:R-:W-:Y:S01]  /*2c40*/  MOV R3, UR5 ;  /* 0x0000000500037c02 */ /* 0x002fe20008000f00 */
[----:B------:R-:W-:Y:S06]  /*2c50*/  BRA.U UP0, `(.L_x_51) ;  /* 0x0000000100187547 */ /* 0x000fec000b800000 */
.L_x_52:
[----:B------:R-:W-:Y:S05]  /*2c60*/  NANOSLEEP 0x64 ;  /* 0x000000640000795d */ /* 0x000fea0003800000 */
[----:B------:R-:W-:-:S05]  /*2c70*/  UMOV UR5, 0x10 ;  /* 0x0000001000057882 */ /* 0x000fca0000000000 */
[----:B------:R-:W-:Y:S04]  /*2c80*/  DEPBAR.LE SB1, 0x36 ;  /* 0x00009d800000791a */ /* 0x000fe80000000000 */
[----:B------:R-:W1:Y:S02]  /*2c90*/  UTCATOMSWS.FIND_AND_SET.ALIGN UP0, UR5, UR5 ;  /* 0x00000005000575e3 */ /* 0x000e640008000800 */
[----:B-1----:R-:W-:Y:S01]  /*2ca0*/  MOV R3, UR5 ;  /* 0x0000000500037c02 */ /* 0x002fe20008000f00 */
[----:B------:R-:W-:Y:S05]  /*2cb0*/  BRA.U !UP0, `(.L_x_52) ;  /* 0xfffffffd08e87547 */ /* 0x000fea000b83ffff */
.L_x_51:
[-C--:B------:R-:W-:Y:S02]  /*2cc0*/  SHF.L.U32 R2, R2, R3.reuse, RZ ;  /* 0x0000000302027219 */ /* 0x080fe400000006ff */
[----:B------:R-:W-:Y:S01]  /*2cd0*/  SHF.L.U32 R0, R0, R3, RZ ;  /* 0x0000000300007219 */ /* 0x000fe200000006ff */
[----:B------:R-:W-:Y:S02]  /*2ce0*/  IMAD.SHL.U32 R3, R3, 0x20, RZ ;  /* 0x0000002003037824 */ /* 0x000fe400078e00ff */
[----:B------:R1:W-:Y:S04]  /*2cf0*/  ATOMS.OR RZ, [UR4+0x14], R2 ;  /* 0x00001402ffff798c */ /* 0x0003e8000b000004 */
[----:B------:R1:W-:Y:S04]  /*2d00*/  ATOMS.OR RZ, [UR4+0x18], R0 ;  /* 0x00001800ffff798c */ /* 0x0003e8000b000004 */
[----:B------:R1:W-:Y:S01]  /*2d10*/  STS [UR37+0x140], R3 ;  /* 0x00014003ff007988 */ /* 0x0003e20008000825 */
[----:B------:R-:W-:Y:S05]  /*2d20*/  BRA `(.L_x_50) ;  /* 0x0000000000107947 */ /* 0x000fea0003800000 */
.L_x_49:
[----:B------:R-:W-:Y:S02]  /*2d30*/  MOV R0, 0xffffffff ;  /* 0xffffffff00007802 */ /* 0x000fe40000000f00 */
[----:B------:R-:W-:-:S03]  /*2d40*/  MOV R2, 0x2d70 ;  /* 0x00002d7000027802 */ /* 0x000fc60000000f00 */
[----:B------:R1:W-:Y:S04]  /*2d50*/  STS [UR37+0x140], R0 ;  /* 0x00014000ff007988 */ /* 0x0003e80008000825 */
[----:B-1-3-5:R-:W-:Y:S05]  /*2d60*/  CALL.REL.NOINC `($__internal_1_$__cuda_sm10x_tcgen05_guardrail_trap_phase_invalid_during_alloc) ;  /* 0x0000009000347944 */ /* 0x02afea0003c00000 */
.L_x_50:
[----:B------:R-:W-:Y:S05]  /*2d70*/  WARPSYNC.ALL ;  /* 0x0000000000007948 */ /* 0x000fea0003800000 */
[----:B------:R-:W2:Y:S01]  /*2d80*/  S2UR UR5, SR_CgaCtaId ;  /* 0x00000000000579c3 */ /* 0x000ea20000008800 */
[----:B------:R-:W-:Y:S01]  /*2d90*/  UMOV UR4, 0x400 ;  /* 0x0000040000047882 */ /* 0x000fe20000000000 */
[----:B------:R-:W-:-:S06]  /*2da0*/  NOP ;  /* 0x0000000000007918 */ /* 0x000fcc0000000000 */
[----:B------:R-:W-:Y:S06]  /*2db0*/  BAR.ARV 0x6, 0xa0 ;  /* 0x0182800000007b1d */ /* 0x000fec0000002000 */
[----:B------:R-:W4:Y:S01]  /*2dc0*/  LDCU UR7, c[0x0][0x38c] ;  /* 0x00007180ff0777ac */ /* 0x000f220008000800 */
[----:B------:R-:W-:Y:S01]  /*2dd0*/  IMAD.MOV.U32 R11, RZ, RZ, 0x1 ;  /* 0x00000001ff0b7424 */ /* 0x000fe200078e00ff */
[----:B------:R-:W-:Y:S01]  /*2de0*/  CS2R R8, SRZ ;  /* 0x0000000000087805 */ /* 0x000fe2000001ff00 */
[----:B------:R-:W-:Y:S01]  /*2df0*/  IMAD.MOV.U32 R10, RZ, RZ, RZ ;  /* 0x000000ffff0a7224 */ /* 0x000fe200078e00ff */
[----:B------:R-:W3:Y:S01]  /*2e00*/  LDCU UR6, c[0x0][0x38c] ;  /* 0x00007180ff0677ac */ /* 0x000ee20008000800 */
[----:B------:R-:W-:Y:S01]  /*2e10*/  UMOV UR15, URZ ;  /* 0x000000ff000f7c82 */ /* 0x000fe20008000000 */
[----:B------:R-:W-:Y:S01]  /*2e20*/  UMOV UR14, URZ ;  /* 0x000000ff000e7c82 */ /* 0x000fe20008000000 */
[----:B--2---:R-:W-:Y:S01]  /*2e30*/  ULEA UR5, UR5, UR4, 0x18 ;  /* 0x0000000405057291 */ /* 0x004fe2000f8ec0ff */
[----:B------:R-:W-:Y:S01]  /*2e40*/  UMOV UR24, 0x0 ;  /* 0x0000000000187882 */ /* 0x000fe20000000000 */
[----:B------:R-:W-:-:S02]  /*2e50*/  UMOV UR25, 0x4408910 ;  /* 0x0440891000197882 */ /* 0x000fc40000000000 */
[----:B------:R-:W-:Y:S02]  /*2e60*/  UIADD3 UR10, UPT, UPT, UR5, 0x8800, URZ ;  /* 0x00008800050a7890 */ /* 0x000fe4000fffe0ff */
[----:B------:R-:W-:Y:S02]  /*2e70*/  UIADD3 UR11, UPT, UPT, UR5, 0x10800, URZ ;  /* 0x00010800050b7890 */ /* 0x000fe4000fffe0ff */
[----:B----4-:R-:W-:Y:S01]  /*2e80*/  UIADD3 UR7, UPT, UPT, UR7, 0x1f, URZ ;  /* 0x0000001f07077890 */ /* 0x010fe2000fffe0ff */
[----:B-1----:R-:W1:Y:S01]  /*2e90*/  LDS R0, [UR5+0x140] ;  /* 0x00014005ff007984 */ /* 0x002e620008000800 */
[----:B------:R-:W-:Y:S02]  /*2ea0*/  USHF.R.U32.HI UR10, URZ, 0x4, UR10 ;  /* 0x00000004ff0a7899 */ /* 0x000fe4000801160a */
[----:B------:R-:W-:Y:S02]  /*2eb0*/  USHF.R.S32.HI UR4, URZ, 0x1f, UR7 ;  /* 0x0000001fff047899 */ /* 0x000fe40008011407 */
[----:B------:R-:W-:-:S02]  /*2ec0*/  USHF.R.U32.HI UR11, URZ, 0x4, UR11 ;  /* 0x00000004ff0b7899 */ /* 0x000fc4000801160b */
[----:B------:R-:W-:Y:S02]  /*2ed0*/  ULEA.HI UR4, UR4, UR7, URZ, 0x5 ;  /* 0x0000000704047291 */ /* 0x000fe4000f8f28ff */
[----:B------:R-:W-:Y:S02]  /*2ee0*/  ULOP3.LUT UR10, UR10, 0x3fff, URZ, 0xc0, !UPT ;  /* 0x00003fff0a0a7892 */ /* 0x000fe4000f8ec0ff */
[----:B------:R-:W-:Y:S02]  /*2ef0*/  USHF.R.S32.HI UR4, URZ, 0x5, UR4 ;  /* 0x00000005ff047899 */ /* 0x000fe40008011404 */
[----:B------:R-:W-:Y:S02]  /*2f00*/  ULOP3.LUT UR11, UR11, 0x3fff, URZ, 0xc0, !UPT ;  /* 0x00003fff0b0b7892 */ /* 0x000fe4000f8ec0ff */
[----:B------:R-:W-:Y:S01]  /*2f10*/  UISETP.LT.AND UP0, UPT, UR4, 0x1, UPT ;  /* 0x000000010400788c */ /* 0x000fe2000bf01270 */
[----:B------:R-:W-:Y:S01]  /*2f20*/  UMOV UR22, 0x0 ;  /* 0x0000000000167882 */ /* 0x000fe20000000000 */
[----:B------:R-:W-:-:S02]  /*2f30*/  UMOV UR23, 0x4408910 ;  /* 0x0440891000177882 */ /* 0x000fc40000000000 */
[----:B------:R-:W-:Y:S02]  /*2f40*/  USEL UR9, UR4, 0x1, !UP0 ;  /* 0x0000000104097887 */ /* 0x000fe4000c000000 */
[----:B------:R-:W-:Y:S02]  /*2f50*/  ULOP3.LUT UR10, UR10, 0x1000000, URZ, 0xfc, !UPT ;  /* 0x010000000a0a7892 */ /* 0x000fe4000f8efcff */
[----:B------:R-:W-:Y:S02]  /*2f60*/  ULOP3.LUT UR11, UR11, 0x10000, URZ, 0xfc, !UPT ;  /* 0x000100000b0b7892 */ /* 0x000fe4000f8efcff */
[----:B------:R-:W-:Y:S02]  /*2f70*/  UIADD3 UR9, UPT, UPT, -UR9, URZ, URZ ;  /* 0x000000ff09097290 */ /* 0x000fe4000fffe1ff */
[----:B---3--:R-:W-:Y:S01]  /*2f80*/  UISETP.GE.AND UP3, UPT, UR6, 0x1, UPT ;  /* 0x000000010600788c */ /* 0x008fe2000bf66270 */
[----:B------:R-:W-:Y:S01]  /*2f90*/  UMOV UR20, 0x0 ;  /* 0x0000000000147882 */ /* 0x000fe20000000000 */
[----:B------:R-:W-:Y:S01]  /*2fa0*/  UMOV UR21, 0x4408910 ;  /* 0x0440891000157882 */ /* 0x000fe20000000000 */
[----:B------:R-:W-:Y:S01]  /*2fb0*/  UMOV UR18, 0x0 ;  /* 0x0000000000127882 */ /* 0x000fe20000000000 */
[----:B------:R-:W-:Y:S01]  /*2fc0*/  UMOV UR19, 0x4408910 ;  /* 0x0440891000137882 */ /* 0x000fe20000000000 */
[----:B-1----:R-:W-:-:S15]  /*2fd0*/  R2UR UR16, R0 ;  /* 0x00000000001072ca */ /* 0x002fde00000e0000 */
.L_x_59:
[----:B------:R-:W-:Y:S02]  /*2fe0*/  LEA R0, R10, UR5, 0x3 ;  /* 0x000000050a007c11 */ /* 0x000fe4000f8e18ff */
[----:B------:R-:W-:Y:S02]  /*2ff0*/  SHF.L.U32 R2, R9, 0x1f, RZ ;  /* 0x0000001f09027819 */ /* 0x000fe400000006ff */
[----:B------:R-:W-:Y:S01]  /*3000*/  PLOP3.LUT P0, PT, PT, PT, UP3, 0x80, 0x8 ;  /* 0x000000000008781c */ /* 0x000fe20003f0f038 */
[----:B------:R-:W-:Y:S01]  /*3010*/  VIADD R3, R0, 0xa0 ;  /* 0x000000a000037836 */ /* 0x000fe20000000000 */
[----:B-1----:R-:W1:Y:S02]  /*3020*/  SYNCS.PHASECHK.TRANS64.TRYWAIT P1, [R0+URZ+0x90], R2 ;  /* 0x00009002000075a7 */ /* 0x002e6400080211ff */
[----:B-1-3--:R-:W-:Y:S09]  /*3030*/  @!P1 BRA `(.L_x_53) ;  /* 0x0000008000d09947 */ /* 0x00aff20003800000 */
.L_x_182:
[----:B------:R-:W-:Y:S01]  /*3040*/  LEA R4, R10, UR5, 0x4 ;  /* 0x000000050a047c11 */ /* 0x000fe2000f8e20ff */
[----:B------:R-:W-:Y:S01]  /*3050*/  @UP3 ULEA UR6, UR14, UR5, 0x3 ;  /* 0x000000050e063291 */ /* 0x000fe2000f8e18ff */
[----:B------:R-:W-:Y:S01]  /*3060*/  PLOP3.LUT P2, PT, PT, PT, PT, 0x80, 0x8 ;  /* 0x000000000008781c */ /* 0x000fe20003f4f070 */
[----:B------:R-:W-:Y:S01]  /*3070*/  ULEA UR7, UR15, UR5, 0x3 ;  /* 0x000000050f077291 */ /* 0x000fe2000f8e18ff */
[----:B------:R-:W-:Y:S02]  /*3080*/  PRMT R3, RZ, 0x654, R3 ;  /* 0x00000654ff037816 */ /* 0x000fe40000000003 */
[----:B------:R-:W2:Y:S01]  /*3090*/  LDS.128 R4, [R4+0x120] ;  /* 0x0001200004047984 */ /* 0x000ea20000000c00 */
[----:B-1----:R-:W-:Y:S02]  /*30a0*/  @P0 SHF.L.U32 R2, R8, 0x1f, RZ ;  /* 0x0000001f08020819 */ /* 0x002fe400000006ff */
[----:B------:R-:W-:Y:S01]  /*30b0*/  SHF.L.U32 R0, R11, 0x1f, RZ ;  /* 0x0000001f0b007819 */ /* 0x000fe200000006ff */
[----:B------:R-:W-:Y:S01]  /*30c0*/  @!PT LDS RZ, [RZ] ;  /* 0x00000000fffff984 */ /* 0x000fe20000000800 */
[----:B------:R-:W-:Y:S01]  /*30d0*/  @!PT LDS RZ, [RZ] ;  /* 0x00000000fffff984 */ /* 0x000fe20000000800 */
[----:B------:R-:W-:Y:S01]  /*30e0*/  @!PT LDS RZ, [RZ] ;  /* 0x00000000fffff984 */ /* 0x000fe20000000800 */
[----:B------:R-:W-:Y:S01]  /*30f0*/  @!PT LDS RZ, [RZ] ;  /* 0x00000000fffff984 */ /* 0x000fe20000000800 */
[----:B------:R1:W-:Y:S06]  /*3100*/  MEMBAR.ALL.CTA ;  /* 0x0000000000007992 */ /* 0x0003ec0000008000 */
[----:B-1----:R-:W1:Y:S02]  /*3110*/  FENCE.VIEW.ASYNC.S ;  /* 0x00000000000073c6 */ /* 0x002e640000000000 */
[----:B-1----:R1:W-:Y:S01]  /*3120*/  SYNCS.ARRIVE.TRANS64.RED.A1T0 RZ, [R3+URZ], RZ ;  /* 0x000000ff03ff79a7 */ /* 0x0023e200081004ff */
[----:B------:R1:W3:Y:S01]  /*3130*/  @P0 SYNCS.PHASECHK.TRANS64.TRYWAIT P2, [UR6], R2 ;  /* 0x00000002ff0005a7 */ /* 0x0002e20008041106 */
[----:B------:R-:W-:Y:S01]  /*3140*/  ULEA.HI UR6, UR15, UR15, URZ, 0x1 ;  /* 0x0000000f0f067291 */ /* 0x000fe2000f8f08ff */
[----:B--2---:R-:W-:-:S03]  /*3150*/  LOP3.LUT P1, RZ, R6, 0x1, RZ, 0xc0, !PT ;  /* 0x0000000106ff7812 */ /* 0x004fc6000782c0ff */
[----:B------:R-:W-:Y:S02]  /*3160*/  USHF.L.U32 UR8, UR6, 0x7, URZ ;  /* 0x0000000706087899 */ /* 0x000fe400080006ff */
[----:B------:R-:W-:Y:S02]  /*3170*/  ULOP3.LUT UR6, UR6, 0xffe, URZ, 0xc0, !UPT ;  /* 0x00000ffe06067892 */ /* 0x000fe4000f8ec0ff */
[----:B------:R-:W-:Y:S02]  /*3180*/  ULOP3.LUT UR8, UR8, 0xffffff00, URZ, 0xc0, !UPT ;  /* 0xffffff0008087892 */ /* 0x000fe4000f8ec0ff */
[----:B------:R-:W-:Y:S02]  /*3190*/  UIADD3 UR6, UPT, UPT, -UR6, UR15, URZ ;  /* 0x0000000f06067290 */ /* 0x000fe4000fffe1ff */
[----:B------:R-:W-:Y:S01]  /*31a0*/  UIADD3 UR8, UPT, UPT, UR16, UR8, URZ ;  /* 0x0000000810087290 */ /* 0x000fe2000fffe0ff */
[----:B------:R-:W2:Y:S03]  /*31b0*/  SYNCS.PHASECHK.TRANS64.TRYWAIT P0, [UR7+0xd0], R0 ;  /* 0x0000d000ff0075a7 */ /* 0x000ea60008001107 */
[----:B------:R-:W-:Y:S01]  /*31c0*/  ULEA UR8, UR6, UR8, 0x14 ;  /* 0x0000000806087291 */ /* 0x000fe2000f8ea0ff */
[----:B-123--:R-:W-:Y:S11]  /*31d0*/  @!P0 BRA `(.L_x_54) ;  /* 0x00000080007c8947 */ /* 0x00eff60003800000 */
.L_x_184:
[----:B------:R-:W-:Y:S01]  /*31e0*/  IADD3 R10, PT, PT, R10, 0x1, RZ ;  /* 0x000000010a0a7810 */ /* 0x000fe20007ffe0ff */
[----:B------:R-:W-:Y:S06]  /*31f0*/  BRA.U !UP3, `(.L_x_55) ;  /* 0x000000010bc07547 */ /* 0x000fec000b800000 */
[----:B------:R-:W-:Y:S01]  /*3200*/  UPLOP3.LUT UP4, UPT, UPT, UPT, UPT, 0x40, 0x4 ;  /* 0x000000000004789c */ /* 0x000fe20003f8e870 */
[----:B------:R-:W-:Y:S01]  /*3210*/  UMOV UR13, UR9 ;  /* 0x00000009000d7c82 */ /* 0x000fe20008000000 */
[----:B------:R-:W-:Y:S01]  /*3220*/  UMOV UR12, UR4 ;  /* 0x00000004000c7c82 */ /* 0x000fe20008000000 */
[----:B------:R-:W-:-:S08]  /*3230*/  UMOV UR17, UR14 ;  /* 0x0000000e00117c82 */ /* 0x000fd00008000000 */
.L_x_58:
[----:B------:R-:W-:Y:S02]  /*3240*/  UIADD3 UR13, UPT, UPT, UR13, 0x1, URZ ;  /* 0x000000010d0d7890 */ /* 0x000fe4000fffe0ff */
[----:B--2---:R-:W-:Y:S02]  /*3250*/  ULEA UR6, UR17, UR5, 0x3 ;  /* 0x0000000511067291 */ /* 0x004fe4000f8e18ff */
[----:B------:R-:W-:Y:S01]  /*3260*/  UISETP.NE.AND UP0, UPT, UR13, URZ, UPT ;  /* 0x000000ff0d00728c */ /* 0x000fe2000bf05270 */
[----:B---3--:R-:W-:Y:S10]  /*3270*/  @P2 BRA `(.L_x_56) ;  /* 0x00000000000c2947 */ /* 0x008ff40003800000 */
[----:B-1----:R-:W-:Y:S04]  /*3280*/  SHF.L.U32 R2, R8, 0x1f, RZ ;  /* 0x0000001f08027819 */ /* 0x002fe800000006ff */
[----:B------:R-:W1:Y:S02]  /*3290*/  SYNCS.PHASECHK.TRANS64.TRYWAIT P0, [UR6], R2 ;  /* 0x00000002ff0075a7 */ /* 0x000e640008001106 */
[----:B-1----:R-:W-:Y:S05]  /*32a0*/  @!P0 BRA `(.L_x_57) ;  /* 0x0000008000608947 */ /* 0x002fea0003800000 */
.L_x_56:
[----:B------:R-:W-:Y:S01]  /*32b0*/  UISETP.NE.AND UP1, UPT, UR12, 0x1, UPT ;  /* 0x000000010c00788c */ /* 0x000fe2000bf25270 */
[----:B------:R-:W-:Y:S01]  /*32c0*/  PLOP3.LUT P2, PT, PT, PT, PT, 0x80, 0x8 ;  /* 0x000000000008781c */ /* 0x000fe20003f4f070 */
[----:B------:R-:W-:Y:S02]  /*32d0*/  UIADD3 UR14, UPT, UPT, UR17, 0x1, URZ ;  /* 0x00000001110e7890 */ /* 0x000fe4000fffe0ff */
[----:B------:R-:W-:Y:S02]  /*32e0*/  ULEA UR28, UR17, UR11, 0xb ;  /* 0x0000000b111c7291 */ /* 0x000fe4000f8e58ff */
[----:B------:R-:W-:Y:S01]  /*32f0*/  UISETP.NE.AND UP2, UPT, UR14, 0x4, UPT ;  /* 0x000000040e00788c */ /* 0x000fe2000bf45270 */
[----:B------:R-:W-:Y:S01]  /*3300*/  PLOP3.LUT P0, PT, PT, PT, UP1, 0x80, 0x8 ;  /* 0x000000000008781c */ /* 0x000fe20003f0f018 */
[----:B------:R-:W-:Y:S02]  /*3310*/  UIADD3 UR40, UPT, UPT, UR28, 0x2, URZ ;  /* 0x000000021c287890 */ /* 0x000fe4000fffe0ff */
[----:B------:R-:W-:Y:S02]  /*3320*/  USEL UR27, URZ, 0x1, UP2 ;  /* 0x00000001ff1b7887 */ /* 0x000fe40009000000 */
[----:B------:R-:W-:Y:S02]  /*3330*/  USEL UR14, UR14, URZ, UP2 ;  /* 0x000000ff0e0e7287 */ /* 0x000fe40009000000 */
[----:B------:R-:W-:Y:S02]  /*3340*/  UIADD3 UR36, UPT, UPT, UR28, 0x4, URZ ;  /* 0x000000041c247890 */ /* 0x000fe4000fffe0ff */
[----:B------:R-:W-:Y:S01]  /*3350*/  @UP1 ULEA UR26, UR14, UR5, 0x3 ;  /* 0x000000050e1a1291 */ /* 0x000fe2000f8e18ff */
[----:B------:R-:W-:Y:S01]  /*3360*/  LOP3.LUT R8, R8, UR27, RZ, 0x3c, !PT ;  /* 0x0000001b08087c12 */ /* 0x000fe2000f8e3cff */
[----:B------:R-:W-:Y:S02]  /*3370*/  UIADD3 UR32, UPT, UPT, UR28, 0x6, URZ ;  /* 0x000000061c207890 */ /* 0x000fe4000fffe0ff */
[----:B------:R-:W-:Y:S01]  /*3380*/  UIADD3 UR6, UPT, UPT, UR6, 0x20, URZ ;  /* 0x0000002006067890 */ /* 0x000fe2000fffe0ff */
[----:B-1----:R-:W-:Y:S01]  /*3390*/  @P0 SHF.L.U32 R0, R8, 0x1f, RZ ;  /* 0x0000001f08000819 */ /* 0x002fe200000006ff */
[----:B------:R-:W-:Y:S01]  /*33a0*/  UIADD3 UR12, UPT, UPT, UR12, -0x1, URZ ;  /* 0xffffffff0c0c7890 */ /* 0x000fe2000fffe0ff */
[----:B------:R-:W-:Y:S02]  /*33b0*/  UMOV UR29, 0x40004040 ;  /* 0x40004040001d7882 */ /* 0x000fe40000000000 */
[----:B------:R2:W3:Y:S01]  /*33c0*/  @P0 SYNCS.PHASECHK.TRANS64.TRYWAIT P2, [UR26], R0 ;  /* 0x00000000ff0005a7 */ /* 0x0004e2000804111a */
[----:B------:R-:W-:Y:S01]  /*33d0*/  ULEA UR26, UR17, UR10, 0x9 ;  /* 0x0000000a111a7291 */ /* 0x000fe2000f8e48ff */
[----:B------:R-:W-:Y:S01]  /*33e0*/  UMOV UR27, 0x20004020 ;  /* 0x20004020001b7882 */ /* 0x000fe20000000000 */
[----:B------:R-:W-:Y:S02]  /*33f0*/  UMOV UR41, 0x40004040 ;  /* 0x4000404000297882 */ /* 0x000fe40000000000 */
[----:B------:R-:W-:Y:S02]  /*3400*/  UIADD3 UR38, UPT, UPT, UR26, 0x40, URZ ;  /* 0x000000401a267890 */ /* 0x000fe4000fffe0ff */
[----:B------:R-:W-:Y:S02]  /*3410*/  UIADD3 UR34, UPT, UPT, UR26, 0x80, URZ ;  /* 0x000000801a227890 */ /* 0x000fe4000fffe0ff */
[----:B------:R-:W-:Y:S01]  /*3420*/  UIADD3 UR30, UPT, UPT, UR26, 0xc0, URZ ;  /* 0x000000c01a1e7890 */ /* 0x000fe2000fffe0ff */
[----:B------:R2:W-:Y:S01]  /*3430*/  UTCHMMA gdesc[UR26], gdesc[UR28], tmem[UR8], tmem[UR24], idesc[UR25], UP4 ;  /* 0x00ff181c1a0075ea */ /* 0x0005e2000a000008 */
[----:B------:R-:W-:Y:S01]  /*3440*/  UPLOP3.LUT UP4, UPT, UPT, UPT, UPT, 0x80, 0x8 ;  /* 0x000000000008789c */ /* 0x000fe20003f8f070 */
[----:B------:R-:W-:Y:S01]  /*3450*/  UMOV UR39, 0x20004020 ;  /* 0x2000402000277882 */ /* 0x000fe20000000000 */
[----:B------:R-:W-:Y:S01]  /*3460*/  UMOV UR37, 0x40004040 ;  /* 0x4000404000257882 */ /* 0x000fe20000000000 */
[----:B------:R2:W-:Y:S01]  /*3470*/  UTCHMMA gdesc[UR38], gdesc[UR40], tmem[UR8], tmem[UR22], idesc[UR23], UPT ;  /* 0x00ff1628260075ea */ /* 0x0005e2000b800008 */
[----:B------:R-:W-:Y:S01]  /*3480*/  UMOV UR35, 0x20004020 ;  /* 0x2000402000237882 */ /* 0x000fe20000000000 */
[----:B------:R-:W-:Y:S01]  /*3490*/  UMOV UR33, 0x40004040 ;  /* 0x4000404000217882 */ /* 0x000fe20000000000 */
[----:B------:R-:W-:Y:S01]  /*34a0*/  UMOV UR31, 0x20004020 ;  /* 0x20004020001f7882 */ /* 0x000fe20000000000 */
[----:B------:R2:W-:Y:S01]  /*34b0*/  UTCHMMA gdesc[UR34], gdesc[UR36], tmem[UR8], tmem[UR20], idesc[UR21], UPT ;  /* 0x00ff1424220075ea */ /* 0x0005e2000b800008 */
[----:B------:R2:W-:Y:S01]  /*34c0*/  UTCHMMA gdesc[UR30], gdesc[UR32], tmem[UR8], tmem[UR18], idesc[UR19], UPT ;  /* 0x00ff12201e0075ea */ /* 0x0005e2000b800008 */
[----:B------:R2:W-:Y:S01]  /*34d0*/  UTCBAR [UR6], URZ ;  /* 0x000000ff060073e9 */ /* 0x0005e200080000ff */
[----:B------:R-:W-:Y:S01]  /*34e0*/  UMOV UR17, UR14 ;  /* 0x0000000e00117c82 */ /* 0x000fe20008000000 */
[----:B------:R-:W-:Y:S05]  /*34f0*/  BRA.U UP0, `(.L_x_58) ;  /* 0xfffffffd00507547 */ /* 0x000fea000b83ffff */
.L_x_55:
[----:B------:R-:W-:Y:S01]  /*3500*/  UIADD3 UR15, UPT, UPT, UR15, 0x1, URZ ;  /* 0x000000010f0f7890 */ /* 0x000fe2000fffe0ff */
[C---:B------:R-:W-:Y:S01]  /*3510*/  ISETP.NE.AND P0, PT, R10.reuse, 0x2, PT ;  /* 0x000000020a00780c */ /* 0x040fe20003f05270 */
[----:B------:R-:W-:Y:S02]  /*3520*/  UIADD3 UR7, UPT, UPT, UR7, 0xb0, URZ ;  /* 0x000000b007077890 */ /* 0x000fe4000fffe0ff */
[----:B------:R-:W-:Y:S01]  /*3530*/  UISETP.NE.AND UP0, UPT, UR15, 0x4, UPT ;  /* 0x000000040f00788c */ /* 0x000fe2000bf05270 */
[----:B-12---:R-:W-:Y:S02]  /*3540*/  SEL R0, RZ, 0x1, P0 ;  /* 0x00000001ff007807 */ /* 0x006fe40000000000 */
[----:B------:R-:W-:Y:S01]  /*3550*/  SEL R10, R10, RZ, P0 ;  /* 0x000000ff0a0a7207 */ /* 0x000fe20000000000 */
[----:B------:R-:W-:Y:S01]  /*3560*/  USEL UR6, URZ, 0x1, UP0 ;  /* 0x00000001ff067887 */ /* 0x000fe20008000000 */
[----:B------:R-:W-:Y:S01]  /*3570*/  LOP3.LUT R9, R9, R0, RZ, 0x3c, !PT ;  /* 0x0000000009097212 */ /* 0x000fe200078e3cff */
[----:B------:R-:W-:Y:S01]  /*3580*/  USEL UR15, UR15, URZ, UP0 ;  /* 0x000000ff0f0f7287 */ /* 0x000fe20008000000 */
[----:B------:R1:W-:Y:S03]  /*3590*/  UTCBAR [UR7], URZ ;  /* 0x000000ff070073e9 */ /* 0x0003e600080000ff */
[----:B------:R-:W-:Y:S01]  /*35a0*/  LOP3.LUT R11, R11, UR6, RZ, 0x3c, !PT ;  /* 0x000000060b0b7c12 */ /* 0x000fe2000f8e3cff */
[----:B------:R-:W-:Y:S07]  /*35b0*/  @P1 BRA `(.L_x_59) ;  /* 0xfffffff800881947 */ /* 0x000fee000383ffff */
[----:B------:R-:W2:Y:S01]  /*35c0*/  S2UR UR4, SR_CgaCtaId ;  /* 0x00000000000479c3 */ /* 0x000ea20000008800 */
[----:B------:R-:W-:Y:S01]  /*35d0*/  ELECT P0, URZ, PT ;  /* 0x0000000000ff782f */ /* 0x000fe20003800000 */
[----:B------:R-:W-:Y:S01]  /*35e0*/  IMAD.MOV.U32 R0, RZ, RZ, 0x1 ;  /* 0x00000001ff007424 */ /* 0x000fe200078e00ff */
[----:B------:R-:W-:Y:S01]  /*35f0*/  UIADD3 UR5, UPT, UPT, UR5, 0xd0, URZ ;  /* 0x000000d005057890 */ /* 0x000fe2000fffe0ff */
[----:B------:R-:W-:Y:S01]  /*3600*/  SHF.L.U32 R2, R11, 0x1f, RZ ;  /* 0x0000001f0b027819 */ /* 0x000fe200000006ff */
[----:B------:R-:W-:-:S03]  /*3610*/  UMOV UR6, 0x40 ;  /* 0x0000004000067882 */ /* 0x000fc60000000000 */
[----:B------:R-:W-:Y:S01]  /*3620*/  UVIRTCOUNT.DEALLOC.SMPOOL 0x80 ;  /* 0x000000800000784c */ /* 0x000fe20000000000 */
[----:B--2---:R-:W-:Y:S02]  /*3630*/  ULEA UR4, UR4, UR6, 0x18 ;  /* 0x0000000604047291 */ /* 0x004fe4000f8ec0ff */
[----:B------:R-:W-:-:S07]  /*3640*/  ULEA UR6, UR15, UR5, 0x3 ;  /* 0x000000050f067291 */ /* 0x000fce000f8e18ff */
[----:B------:R2:W-:Y:S02]  /*3650*/  @P0 STS.U8 [UR4+0x1c], R0 ;  /* 0x00001c00ff000988 */ /* 0x0005e40008000004 */
[----:B------:R-:W4:Y:S02]  /*3660*/  SYNCS.PHASECHK.TRANS64.TRYWAIT P0, [UR6], R2 ;  /* 0x00000002ff0075a7 */ /* 0x000f240008001106 */
[----:B--2-4-:R-:W-:Y:S05]  /*3670*/  @!P0 BRA `(.L_x_60) ;  /* 0x0000007c00848947 */ /* 0x014fea0003800000 */
.L_x_187:
[----:B-1----:R-:W-:-:S04]  /*3680*/  UIADD3 UR7, UPT, UPT, UR15, 0x1, URZ ;  /* 0x000000010f077890 */ /* 0x002fc8000fffe0ff */
[----:B------:R-:W-:-:S04]  /*3690*/  UISETP.NE.AND UP0, UPT, UR7, 0x4, UPT ;  /* 0x000000040700788c */ /* 0x000fc8000bf05270 */
[----:B------:R-:W-:Y:S02]  /*36a0*/  USEL UR8, URZ, 0x1, UP0 ;  /* 0x00000001ff087887 */ /* 0x000fe40008000000 */
[----:B------:R-:W-:-:S04]  /*36b0*/  USEL UR7, UR7, URZ, UP0 ;  /* 0x000000ff07077287 */ /* 0x000fc80008000000 */
[----:B------:R-:W-:Y:S01]  /*36c0*/  ULEA UR6, UR7, UR5, 0x3 ;  /* 0x0000000507067291 */ /* 0x000fe2000f8e18ff */
[----:B--2---:R-:W-:-:S04]  /*36d0*/  LOP3.LUT R2, R11, UR8, RZ, 0x3c, !PT ;  /* 0x000000080b027c12 */ /* 0x004fc8000f8e3cff */
[----:B------:R-:W-:-:S04]  /*36e0*/  SHF.L.U32 R3, R2, 0x1f, RZ ;  /* 0x0000001f02037819 */ /* 0x000fc800000006ff */
[----:B------:R-:W1:Y:S02]  /*36f0*/  SYNCS.PHASECHK.TRANS64.TRYWAIT P0, [UR6], R3 ;  /* 0x00000003ff0075a7 */ /* 0x000e640008001106 */
[----:B-1----:R-:W-:Y:S05]  /*3700*/  @!P0 BRA `(.L_x_61) ;  /* 0x0000007c00788947 */ /* 0x002fea0003800000 */
.L_x_189:
        /* <DEDUP_REMOVED lines=9> */
.L_x_191:
[----:B------:R-:W-:-:S04]  /*37a0*/  UIADD3 UR7, UPT, UPT, UR7, 0x1, URZ ;  /* 0x0000000107077890 */ /* 0x000fc8000fffe0ff */
[----:B------:R-:W-:-:S04]  /*37b0*/  UISETP.NE.AND UP0, UPT, UR7, 0x4, UPT ;  /* 0x000000040700788c */ /* 0x000fc8000bf05270 */
[----:B------:R-:W-:Y:S02]  /*37c0*/  USEL UR6, URZ, 0x1, UP0 ;  /* 0x00000001ff067887 */ /* 0x000fe40008000000 */
[----:B------:R-:W-:-:S04]  /*37d0*/  USEL UR7, UR7, URZ, UP0 ;  /* 0x000000ff07077287 */ /* 0x000fc80008000000 */
[----:B------:R-:W-:Y:S01]  /*37e0*/  ULEA UR7, UR7, UR5, 0x3 ;  /* 0x0000000507077291 */ /* 0x000fe2000f8e18ff */
[----:B------:R-:W-:-:S04]  /*37f0*/  LOP3.LUT R2, R2, UR6, RZ, 0x3c, !PT ;  /* 0x0000000602027c12 */ /* 0x000fc8000f8e3cff */
[----:B------:R-:W-:-:S04]  /*3800*/  SHF.L.U32 R2, R2, 0x1f, RZ ;  /* 0x0000001f02027819 */ /* 0x000fc800000006ff */
[----:B------:R-:W2:Y:S02]  /*3810*/  SYNCS.PHASECHK.TRANS64.TRYWAIT P0, [UR7], R2 ;  /* 0x00000002ff0075a7 */ /* 0x000ea40008001107 */
[----:B--2---:R-:W-:Y:S05]  /*3820*/  @!P0 BRA `(.L_x_63) ;  /* 0x0000007c00608947 */ /* 0x004fea0003800000 */
.L_x_193:
[----:B------:R-:W-:Y:S01]  /*3830*/  NOP ;  /* 0x0000000000007918 */ /* 0x000fe20000000000 */
[----:B-1----:R-:W1:Y:S01]  /*3840*/  LDS R0, [UR4+0x14] ;  /* 0x00001404ff007984 */ /* 0x002e620008000800 */
[----:B------:R-:W-:Y:S01]  /*3850*/  ULOP3.LUT UR6, UR16, 0xffff, URZ, 0xc0, !UPT ;  /* 0x0000ffff10067892 */ /* 0x000fe2000f8ec0ff */
[----:B------:R-:W-:Y:S01]  /*3860*/  UMOV UR8, 0xffff ;  /* 0x0000ffff00087882 */ /* 0x000fe20000000000 */
[----:B------:R-:W-:Y:S02]  /*3870*/  UMOV UR5, 0x1 ;  /* 0x0000000100057882 */ /* 0x000fe40000000000 */
[----:B------:R-:W-:-:S04]  /*3880*/  USHF.R.U32.HI UR6, URZ, 0x5, UR6 ;  /* 0x00000005ff067899 */ /* 0x000fc80008011606 */
[----:B------:R-:W-:Y:S02]  /*3890*/  USHF.L.U32 UR8, UR8, UR6, URZ ;  /* 0x0000000608087299 */ /* 0x000fe400080006ff */
[----:B------:R-:W-:-:S04]  /*38a0*/  USHF.L.U32 UR5, UR5, UR6, URZ ;  /* 0x0000000605057299 */ /* 0x000fc800080006ff */
[----:B-1----:R-:W-:-:S04]  /*38b0*/  LOP3.LUT R0, R0, UR8, RZ, 0xc0, !PT ;  /* 0x0000000800007c12 */ /* 0x002fc8000f8ec0ff */
[----:B------:R-:W-:-:S13]  /*38c0*/  ISETP.NE.AND P0, PT, R0, UR8, PT ;  /* 0x0000000800007c0c */ /* 0x000fda000bf05270 */
[----:B------:R-:W-:Y:S05]  /*38d0*/  @P0 BRA `(.L_x_64) ;  /* 0x0000000000580947 */ /* 0x000fea0003800000 */
[----:B------:R-:W1:Y:S02]  /*38e0*/  LDS R0, [UR4+0x18] ;  /* 0x00001804ff007984 */ /* 0x000e640008000800 */
[----:B-1----:R-:W-:-:S04]  /*38f0*/  LOP3.LUT R0, R0, UR5, RZ, 0xc0, !PT ;  /* 0x0000000500007c12 */ /* 0x002fc8000f8ec0ff */
[----:B------:R-:W-:-:S13]  /*3900*/  ISETP.NE.AND P0, PT, R0, UR5, PT ;  /* 0x0000000500007c0c */ /* 0x000fda000bf05270 */
[----:B------:R-:W-:Y:S05]  /*3910*/  @P0 BRA `(.L_x_65) ;  /* 0x00000000003c0947 */ /* 0x000fea0003800000 */
[----:B------:R-:W1:Y:S01]  /*3920*/  S2R R2, SR_LANEID ;  /* 0x0000000000027919 */ /* 0x000e620000000000 */
[----:B------:R-:W-:Y:S01]  /*3930*/  ULOP3.LUT UR8, URZ, UR8, URZ, 0x33, !UPT ;  /* 0x00000008ff087292 */ /* 0x000fe2000f8e33ff */
[----:B------:R-:W-:Y:S02]  /*3940*/  VOTEU.ANY UR7, UPT, PT ;  /* 0x0000000000077886 */ /* 0x000fe400038e0100 */
[----:B------:R-:W-:-:S03]  /*3950*/  UFLO.U32 UR7, UR7 ;  /* 0x00000007000772bd */ /* 0x000fc600080e0000 */
[----:B------:R-:W-:-:S04]  /*3960*/  IMAD.U32 R0, RZ, RZ, UR8 ;  /* 0x00000008ff007e24 */ /* 0x000fc8000f8e00ff */
[----:B------:R2:W4:Y:S02]  /*3970*/  REDUX UR6, R0 ;  /* 0x00000000000673c4 */ /* 0x0005240000000000 */
[----:B------:R1:W-:Y:S02]  /*3980*/  UTCATOMSWS.AND URZ, UR8 ;  /* 0x0000000800ff79e3 */ /* 0x0003e40008000000 */
[----:B-1----:R-:W-:Y:S02]  /*3990*/  ISETP.EQ.U32.AND P0, PT, R2, UR7, PT ;  /* 0x0000000702007c0c */ /* 0x002fe4000bf02070 */
[----:B--2---:R-:W-:Y:S02]  /*39a0*/  LOP3.LUT R0, RZ, UR5, RZ, 0x33, !PT ;  /* 0x00000005ff007c12 */ /* 0x004fe4000f8e33ff */
[----:B----4-:R-:W-:Y:S02]  /*39b0*/  MOV R2, UR6 ;  /* 0x0000000600027c02 */ /* 0x010fe40008000f00 */
[----:B------:R-:W1:Y:S07]  /*39c0*/  REDUX UR5, R0 ;  /* 0x00000000000573c4 */ /* 0x000e6e0000000000 */
[----:B------:R2:W-:Y:S01]  /*39d0*/  @P0 ATOMS.AND RZ, [UR4+0x14], R2 ;  /* 0x00001402ffff098c */ /* 0x0005e2000a800004 */
[----:B-1----:R-:W-:-:S05]  /*39e0*/  IMAD.U32 R0, RZ, RZ, UR5 ;  /* 0x00000005ff007e24 */ /* 0x002fca000f8e00ff */
[----:B------:R2:W-:Y:S01]  /*39f0*/  @P0 ATOMS.AND RZ, [UR4+0x18], R0 ;  /* 0x00001800ffff098c */ /* 0x0005e2000a800004 */
[----:B------:R-:W-:Y:S05]  /*3a00*/  BRA `(.L_x_66) ;  /* 0x0000000000147947 */ /* 0x000fea0003800000 */
.L_x_65:
[----:B------:R-:W-:Y:S02]  /*3a10*/  MOV R2, 0x3a30 ;  /* 0x00003a3000027802 */ /* 0x000fe40000000f00 */
[----:B---3-5:R-:W-:Y:S05]  /*3a20*/  CALL.REL.NOINC `($__internal_0_$__cuda_sm10x_tcgen05_guardrail_trap_col_being_dealloced_not_returned_by_alloc) ;  /* 0x0000008000f87944 */ /* 0x028fea0003c00000 */
[----:B------:R-:W-:Y:S05]  /*3a30*/  BRA `(.L_x_66) ;  /* 0x0000000000087947 */ /* 0x000fea0003800000 */
.L_x_64:
[----:B------:R-:W-:Y:S02]  /*3a40*/  MOV R2, 0x3a60 ;  /* 0x00003a6000027802 */ /* 0x000fe40000000f00 */
[----:B---3-5:R-:W-:Y:S05]  /*3a50*/  CALL.REL.NOINC `($__internal_2_$__cuda_sm10x_tcgen05_guardrail_trap_unallocated_columns_being_dealloced) ;  /* 0x0000008400047944 */ /* 0x028fea0003c00000 */
.L_x_66:
[----:B------:R-:W-:Y:S01]  /*3a60*/  NOP ;  /* 0x0000000000007918 */ /* 0x000fe20000000000 */
[----:B------:R-:W-:Y:S05]  /*3a70*/  EXIT ;  /* 0x000000000000794d */ /* 0x000fea0003800000 */
.L_x_48:
[----:B------:R-:W-:-:S09]  /*3a80*/  UISETP.NE.OR UP2, UPT, UR8, 0x3, !UP2 ;  /* 0x000000030800788c */ /* 0x000fd2000d745670 */
[----:B------:R-:W-:Y:S05]  /*3a90*/  BRA.U UP2, `(.L_x_67) ;  /* 0x0000001502707547 */ /* 0x000fea000b800000 */
[----:B------:R-:W1:Y:S01]  /*3aa0*/  LDC R0, c[0x0][0xb30] ;  /* 0x0002cc00ff007b82 */ /* 0x000e620000000800 */
[----:B------:R-:W2:Y:S01]  /*3ab0*/  LDCU.64 UR8, c[0x0][0x888] ;  /* 0x00011100ff0877ac */ /* 0x000ea20008000a00 */
[----:B------:R-:W-:Y:S01]  /*3ac0*/  CS2R R28, SRZ ;  /* 0x00000000001c7805 */ /* 0x000fe2000001ff00 */
[----:B------:R-:W-:Y:S01]  /*3ad0*/  IMAD.MOV.U32 R25, RZ, RZ, 0x2000 ;  /* 0x00002000ff197424 */ /* 0x000fe200078e00ff */
[----:B------:R-:W4:Y:S04]  /*3ae0*/  LDCU.64 UR4, c[0x0][0x890] ;  /* 0x00011200ff0477ac */ /* 0x000f280008000a00 */
[----:B------:R-:W3:Y:S01]  /*3af0*/  LDC R24, c[0x0][0x370] ;  /* 0x0000dc00ff187b82 */ /* 0x000ee20000000800 */
[----:B------:R-:W-:Y:S01]  /*3b00*/  UMOV UR7, 0x400 ;  /* 0x0000040000077882 */ /* 0x000fe20000000000 */
[----:B------:R-:W-:-:S02]  /*3b10*/  UPLOP3.LUT UP1, UPT, UPT, UPT, UPT, 0x40, 0x4 ;  /* 0x000000000004789c */ /* 0x000fc40003f2e870 */
[----:B------:R-:W-:-:S04]  /*3b20*/  ULEA UR7, UR37, UR7, 0x18 ;  /* 0x0000000725077291 */ /* 0x000fc8000f8ec0ff */
[----:B------:R-:W3:Y:S01]  /*3b30*/  LDC R3, c[0x0][0xb0c] ;  /* 0x0002c300ff037b82 */ /* 0x000ee20000000800 */
[----:B------:R-:W-:Y:S02]  /*3b40*/  UIADD3 UR41, UPT, UPT, UR7, 0x40, URZ ;  /* 0x0000004007297890 */ /* 0x000fe4000fffe0ff */
[----:B--2---:R-:W-:Y:S02]  /*3b50*/  UISETP.NE.U32.AND UP2, UPT, UR8, URZ, UPT ;  /* 0x000000ff0800728c */ /* 0x004fe4000bf45070 */
[----:B------:R-:W-:Y:S02]  /*3b60*/  UIADD3 UR33, UPT, UPT, UR7, 0x48, URZ ;  /* 0x0000004807217890 */ /* 0x000fe4000fffe0ff */
[----:B----4-:R-:W-:Y:S01]  /*3b70*/  UISETP.NE.U32.AND UP3, UPT, UR4, URZ, UPT ;  /* 0x000000ff0400728c */ /* 0x010fe2000bf65070 */
[----:B------:R-:W2:Y:S01]  /*3b80*/  LDC R18, c[0x0][0xb20] ;  /* 0x0002c800ff127b82 */ /* 0x000ea20000000800 */
[----:B-1----:R-:W-:Y:S01]  /*3b90*/  ISETP.NE.AND P1, PT, R0, 0x1, PT ;  /* 0x000000010000780c */ /* 0x002fe20003f25270 */
[----:B------:R-:W-:-:S02]  /*3ba0*/  UISETP.NE.AND.EX UP2, UPT, UR9, URZ, UPT, UP2 ;  /* 0x000000ff0900728c */ /* 0x000fc4000bf45320 */
[----:B------:R-:W-:Y:S02]  /*3bb0*/  UIADD3 UR25, UPT, UPT, UR7, 0x50, URZ ;  /* 0x0000005007197890 */ /* 0x000fe4000fffe0ff */
[----:B------:R-:W-:Y:S02]  /*3bc0*/  UIADD3 UR17, UPT, UPT, UR7, 0x58, URZ ;  /* 0x0000005807117890 */ /* 0x000fe4000fffe0ff */
[----:B------:R-:W1:Y:S01]  /*3bd0*/  LDC.64 R30, c[0x0][0x348] ;  /* 0x0000d200ff1e7b82 */ /* 0x000e620000000a00 */
[----:B------:R-:W-:-:S07]  /*3be0*/  UISETP.NE.AND.EX UP3, UPT, UR5, URZ, UPT, UP3 ;  /* 0x000000ff0500728c */ /* 0x000fce000bf65330 */
[----:B------:R-:W4:Y:S08]  /*3bf0*/  LDC.64 R16, c[0x0][0xb10] ;  /* 0x0002c400ff107b82 */ /* 0x000f300000000a00 */
[----:B------:R-:W1:Y:S08]  /*3c00*/  LDC.64 R6, c[0x0][0xb18] ;  /* 0x0002c600ff067b82 */ /* 0x000e700000000a00 */
[----:B------:R-:W1:Y:S08]  /*3c10*/  LDC.64 R4, c[0x0][0xb28] ;  /* 0x0002ca00ff047b82 */ /* 0x000e700000000a00 */
[----:B--23--:R-:W1:Y:S02]  /*3c20*/  LDC R19, c[0x0][0x374] ;  /* 0x0000dd00ff137b82 */ /* 0x00ce640000000800 */
.L_x_82:
[C---:B------:R-:W-:Y:S02]  /*3c30*/  LEA R0, R29.reuse, UR7, 0x3 ;  /* 0x000000071d007c11 */ /* 0x040fe4000f8e18ff */
[----:B------:R-:W-:Y:S02]  /*3c40*/  SHF.L.U32 R2, R28, 0x1f, RZ ;  /* 0x0000001f1c027819 */ /* 0x000fe400000006ff */
[----:B------:R-:W-:Y:S02]  /*3c50*/  LEA R20, R29, UR7, 0x4 ;  /* 0x000000071d147c11 */ /* 0x000fe4000f8e20ff */
[----:B--2---:R-:W2:Y:S02]  /*3c60*/  SYNCS.PHASECHK.TRANS64.TRYWAIT P0, [R0+URZ+0x90], R2 ;  /* 0x00009002000075a7 */ /* 0x004ea400080011ff */
[----:B--2---:R-:W-:Y:S05]  /*3c70*/  @!P0 BRA `(.L_x_68) ;  /* 0x0000007800648947 */ /* 0x004fea0003800000 */
.L_x_194:
[----:B------:R-:W-:Y:S01]  /*3c80*/  ISETP.GE.AND P0, PT, R26, 0x1, PT ;  /* 0x000000011a00780c */ /* 0x000fe20003f06270 */
[----:B------:R-:W3:Y:S01]  /*3c90*/  LDS.128 R20, [R20+0x120] ;  /* 0x0001200014147984 */ /* 0x000ee20000000c00 */
[----:B--2---:R-:W-:Y:S01]  /*3ca0*/  VIADD R0, R0, 0xa0 ;  /* 0x000000a000007836 */ /* 0x004fe20000000000 */
[----:B------:R-:W-:Y:S01]  /*3cb0*/  @!PT LDS RZ, [RZ] ;  /* 0x00000000fffff984 */ /* 0x000fe20000000800 */
[----:B------:R-:W-:Y:S01]  /*3cc0*/  @!PT LDS RZ, [RZ] ;  /* 0x00000000fffff984 */ /* 0x000fe20000000800 */
[----:B------:R-:W-:Y:S01]  /*3cd0*/  @!PT LDS RZ, [RZ] ;  /* 0x00000000fffff984 */ /* 0x000fe20000000800 */
[----:B------:R-:W-:Y:S01]  /*3ce0*/  @!PT LDS RZ, [RZ] ;  /* 0x00000000fffff984 */ /* 0x000fe20000000800 */
[----:B------:R2:W-:Y:S06]  /*3cf0*/  MEMBAR.ALL.CTA ;  /* 0x0000000000007992 */ /* 0x0005ec0000008000 */
[----:B--2---:R-:W2:Y:S01]  /*3d00*/  FENCE.VIEW.ASYNC.S ;  /* 0x00000000000073c6 */ /* 0x004ea20000000000 */
[----:B------:R-:W-:Y:S04]  /*3d10*/  PRMT R0, RZ, 0x654, R0 ;  /* 0x00000654ff007816 */ /* 0x000fe80000000000 */
[----:B--2---:R2:W-:Y:S01]  /*3d20*/  SYNCS.ARRIVE.TRANS64.RED.A1T0 RZ, [R0+URZ], RZ ;  /* 0x000000ff00ff79a7 */ /* 0x0045e200081004ff */
[----:B---3--:R-:W-:Y:S11]  /*3d30*/  LOP3.LUT P3, RZ, R22, 0x1, RZ, 0xc0, !PT ;  /* 0x0000000116ff7812 */ /* 0x008ff6000786c0ff */
[----:B------:R-:W-:Y:S02]  /*3d40*/  @!UPT UIADD3 URZ, UPT, UPT, URZ, URZ, URZ ;  /* 0x000000fffffff290 */ /* 0x000fe4000fffe0ff */
[----:B------:R-:W-:Y:S02]  /*3d50*/  @P3 MOV R11, R20 ;  /* 0x00000014000b3202 */ /* 0x000fe40000000f00 */
[----:B------:R-:W-:Y:S01]  /*3d60*/  @P3 LOP3.LUT R10, R21, 0xffff, RZ, 0xc0, !PT ;  /* 0x0000ffff150a3812 */ /* 0x000fe200078ec0ff */
[----:B--2---:R-:W-:Y:S06]  /*3d70*/  @!P0 BRA `(.L_x_69) ;  /* 0x0000000000a48947 */ /* 0x004fec0003800000 */
[-C--:B-1----:R-:W-:Y:S01]  /*3d80*/  IMAD.HI.U32 R0, R19, R7.reuse, RZ ;  /* 0x0000000713007227 */ /* 0x082fe200078e00ff */
[----:B------:R-:W-:Y:S02]  /*3d90*/  ISETP.NE.AND P0, PT, R6, 0x1, PT ;  /* 0x000000010600780c */ /* 0x000fe40003f05270 */
[----:B------:R-:W-:Y:S01]  /*3da0*/  ISETP.NE.AND P2, PT, R26, 0x1, PT ;  /* 0x000000011a00780c */ /* 0x000fe20003f45270 */
[----:B----4-:R-:W-:Y:S01]  /*3db0*/  IMAD.HI.U32 R9, R24, R16, RZ ;  /* 0x0000001018097227 */ /* 0x010fe200078e00ff */
[----:B------:R-:W-:Y:S02]  /*3dc0*/  SHF.R.U32.HI R0, RZ, R18, R0 ;  /* 0x00000012ff007219 */ /* 0x000fe40000011600 */
[----:B------:R-:W-:Y:S01]  /*3dd0*/  ISETP.NE.AND P4, PT, R3, 0x1, PT ;  /* 0x000000010300780c */ /* 0x000fe20003f85270 */
[----:B------:R-:W-:Y:S01]  /*3de0*/  IMAD.HI.U32 R13, R10, R7, RZ ;  /* 0x000000070a0d7227 */ /* 0x000fe200078e00ff */
[----:B------:R-:W-:Y:S02]  /*3df0*/  SHF.R.U32.HI R9, RZ, R17, R9 ;  /* 0x00000011ff097219 */ /* 0x000fe40000011609 */
[----:B------:R-:W-:Y:S01]  /*3e00*/  SEL R0, R19, R0, !P0 ;  /* 0x0000000013007207 */ /* 0x000fe20004000000 */
[----:B------:R-:W-:Y:S01]  /*3e10*/  IMAD.HI.U32 R12, R11, R16, RZ ;  /* 0x000000100b0c7227 */ /* 0x000fe200078e00ff */
[----:B------:R-:W-:Y:S03]  /*3e20*/  SEL R9, R24, R9, !P4 ;  /* 0x0000000918097207 */ /* 0x000fe60006000000 */
[-C--:B------:R-:W-:Y:S01]  /*3e30*/  IMAD.HI.U32 R8, R0, R4.reuse, RZ ;  /* 0x0000000400087227 */ /* 0x080fe200078e00ff */
[----:B------:R-:W-:Y:S03]  /*3e40*/  SHF.R.U32.HI R12, RZ, R17, R12 ;  /* 0x00000011ff0c7219 */ /* 0x000fe6000001160c */
[----:B------:R-:W-:Y:S01]  /*3e50*/  IMAD.HI.U32 R2, R9, R4, RZ ;  /* 0x0000000409027227 */ /* 0x000fe200078e00ff */
[-C--:B------:R-:W-:Y:S02]  /*3e60*/  @P2 SHF.R.U32.HI R0, RZ, R5.reuse, R8 ;  /* 0x00000005ff002219 */ /* 0x080fe40000011608 */
[----:B------:R-:W-:Y:S02]  /*3e70*/  SHF.R.U32.HI R8, RZ, R18, R13 ;  /* 0x00000012ff087219 */ /* 0x000fe4000001160d */
[----:B------:R-:W-:Y:S01]  /*3e80*/  @P2 SHF.R.U32.HI R9, RZ, R5, R2 ;  /* 0x00000005ff092219 */ /* 0x000fe20000011602 */
[----:B------:R-:W-:Y:S01]  /*3e90*/  IMAD R0, R26, R0, RZ ;  /* 0x000000001a007224 */ /* 0x000fe200078e02ff */
[----:B------:R-:W-:Y:S02]  /*3ea0*/  SEL R8, R10, R8, !P0 ;  /* 0x000000080a087207 */ /* 0x000fe40004000000 */
[----:B------:R-:W-:Y:S01]  /*3eb0*/  SEL R2, R11, R12, !P4 ;  /* 0x0000000c0b027207 */ /* 0x000fe20006000000 */
[----:B------:R-:W-:Y:S01]  /*3ec0*/  IMAD R12, R26, R9, RZ ;  /* 0x000000091a0c7224 */ /* 0x000fe200078e02ff */
[C---:B------:R-:W-:Y:S01]  /*3ed0*/  ISETP.GE.AND P0, PT, R8.reuse, R0, PT ;  /* 0x000000000800720c */ /* 0x040fe20003f06270 */
[----:B------:R-:W-:Y:S03]  /*3ee0*/  IMAD.HI.U32 R0, R8, R4, RZ ;  /* 0x0000000408007227 */ /* 0x000fe600078e00ff */
[----:B------:R-:W-:Y:S02]  /*3ef0*/  ISETP.GE.OR P0, PT, R2, R12, P0 ;  /* 0x0000000c0200720c */ /* 0x000fe40000706670 */
[-C--:B------:R-:W-:Y:S04]  /*3f00*/  SHF.R.U32.HI R0, RZ, R5.reuse, R0 ;  /* 0x00000005ff007219 */ /* 0x080fe80000011600 */
[----:B------:R-:W-:Y:S05]  /*3f10*/  SEL R13, R8, R0, !P2 ;  /* 0x00000000080d7207 */ /* 0x000fea0005000000 */
[----:B------:R-:W-:Y:S02]  /*3f20*/  IMAD.MOV R12, RZ, RZ, -R13 ;  /* 0x000000ffff0c7224 */ /* 0x000fe400078e0a0d */
[----:B------:R-:W-:Y:S04]  /*3f30*/  @!P0 IMAD.HI.U32 R0, R2, R4, RZ ;  /* 0x0000000402008227 */ /* 0x000fe800078e00ff */
[----:B------:R-:W-:Y:S01]  /*3f40*/  IMAD R12, R26, R12, R8 ;  /* 0x0000000c1a0c7224 */ /* 0x000fe200078e0208 */
[----:B------:R-:W-:Y:S04]  /*3f50*/  @!P0 SHF.R.U32.HI R0, RZ, R5, R0 ;  /* 0x00000005ff008219 */ /* 0x000fe80000011600 */
[----:B------:R-:W-:Y:S04]  /*3f60*/  @!P0 SEL R0, R2, R0, !P2 ;  /* 0x0000000002008207 */ /* 0x000fe80005000000 */
[----:B------:R-:W-:Y:S01]  /*3f70*/  @!P0 IADD3 R13, PT, PT, R13, -R0, RZ ;  /* 0x800000000d0d8210 */ /* 0x000fe20007ffe0ff */
[----:B------:R-:W-:Y:S01]  /*3f80*/  @!P0 IMAD R0, R9, R12, R0 ;  /* 0x0000000c09008224 */ /* 0x000fe200078e0200 */
[----:B------:R-:W-:Y:S01]  /*3f90*/  IADD3 R9, PT, PT, -R8, RZ, RZ ;  /* 0x000000ff08097210 */ /* 0x000fe20007ffe1ff */
[--C-:B------:R-:W-:Y:S02]  /*3fa0*/  IMAD.MOV R12, RZ, RZ, -R2.reuse ;  /* 0x000000ffff0c7224 */ /* 0x100fe400078e0a02 */
[----:B------:R-:W-:Y:S02]  /*3fb0*/  @!P0 IMAD R8, R13, R26, R2 ;  /* 0x0000001a0d088224 */ /* 0x000fe400078e0202 */
[----:B------:R-:W-:Y:S02]  /*3fc0*/  @!P0 IMAD.MOV.U32 R2, RZ, RZ, R0 ;  /* 0x000000ffff028224 */ /* 0x000fe400078e0000 */
[----:B------:R-:W-:Y:S02]  /*3fd0*/  IMAD R11, R3, R12, R11 ;  /* 0x0000000c030b7224 */ /* 0x000fe400078e020b */
[----:B------:R-:W-:Y:S02]  /*3fe0*/  IMAD R10, R6, R9, R10 ;  /* 0x00000009060a7224 */ /* 0x000fe400078e020a */
[----:B------:R-:W-:Y:S02]  /*3ff0*/  IMAD R11, R2, R3, R11 ;  /* 0x00000003020b7224 */ /* 0x000fe400078e020b */
[----:B------:R-:W-:Y:S02]  /*4000*/  IMAD R10, R8, R6, R10 ;  /* 0x00000006080a7224 */ /* 0x000fe400078e020a */
.L_x_69:
[----:B------:R-:W-:Y:S05]  /*4010*/  BRA.U UP1, `(.L_x_70) ;  /* 0x0000000101107547 */ /* 0x000fea000b800000 */
[----:B------:R-:W-:Y:S04]  /*4020*/  MOV R2, UR6 ;  /* 0x0000000600027c02 */ /* 0x000fe80008000f00 */
[----:B------:R-:W-:Y:S04]  /*4030*/  SHF.L.U32 R2, R2, 0x1f, RZ ;  /* 0x0000001f02027819 */ /* 0x000fe800000006ff */
[----:B------:R-:W2:Y:S02]  /*4040*/  SYNCS.PHASECHK.TRANS64.TRYWAIT P0, [UR7+0x88], R2 ;  /* 0x00008802ff0075a7 */ /* 0x000ea40008001107 */
[----:B--2---:R-:W-:Y:S05]  /*4050*/  @!P0 BRA `(.L_x_71) ;  /* 0x0000007400808947 */ /* 0x004fea0003800000 */
.L_x_70:
[----:B------:R-:W-:Y:S01]  /*4060*/  R2UR UR43, R15 ;  /* 0x000000000f2b72ca */ /* 0x000fe200000e0000 */
[----:B------:R-:W-:Y:S01]  /*4070*/  IMAD.MOV.U32 R32, RZ, RZ, 0x1 ;  /* 0x00000001ff207424 */ /* 0x000fe200078e00ff */
[----:B------:R-:W-:Y:S02]  /*4080*/  R2UR UR42, R14 ;  /* 0x000000000e2a72ca */ /* 0x000fe400000e0000 */
[----:B------:R-:W-:Y:S02]  /*4090*/  ISETP.NE.U32.AND P2, PT, RZ, UR4, PT ;  /* 0x00000004ff007c0c */ /* 0x000fe4000bf45070 */
[----:B------:R-:W-:Y:S02]  /*40a0*/  SHF.L.U32 R32, R32, 0x1f, RZ ;  /* 0x0000001f20207819 */ /* 0x000fe400000006ff */
[----:B------:R-:W-:Y:S05]  /*40b0*/  ISETP.NE.AND.EX P2, PT, RZ, UR5, PT, P2 ;  /* 0x00000005ff007c0c */ /* 0x000fea000bf45320 */
[----:B------:R-:W-:Y:S02]  /*40c0*/  USHF.L.U32 UR43, UR43, 0x6, URZ ;  /* 0x000000062b2b7899 */ /* 0x000fe400080006ff */
[----:B------:R-:W-:Y:S01]  /*40d0*/  USHF.L.U32 UR42, UR42, 0x8, URZ ;  /* 0x000000082a2a7899 */ /* 0x000fe200080006ff */
[----:B------:R-:W-:Y:S11]  /*40e0*/  BRA.U !UP3, `(.L_x_72) ;  /* 0x000000010b347547 */ /* 0x000ff6000b800000 */
[----:B------:R-:W-:Y:S01]  /*40f0*/  UPLOP3.LUT UP0, UPT, UPT, UPT, UP2, 0x80, 0x8 ;  /* 0x000000000008789c */ /* 0x000fe20003f0f020 */
[----:B--2---:R-:W-:Y:S02]  /*4100*/  HFMA2 R0, -RZ, RZ, 0, 5.9604644775390625e-08 ;  /* 0x00000001ff007431 */ /* 0x004fe400000001ff */
[----:B------:R-:W-:Y:S03]  /*4110*/  IMAD.MOV.U32 R64, RZ, RZ, 0x1 ;  /* 0x00000001ff407424 */ /* 0x000fe600078e00ff */
[----:B------:R-:W-:Y:S05]  /*4120*/  PLOP3.LUT P0, PT, PT, PT, UP0, 0x80, 0x8 ;  /* 0x000000000008781c */ /* 0x000fea0003f0f008 */
[----:B------:R-:W2:Y:S01]  /*4130*/  @UP0 LDCU.64 UR10, c[0x0][0x888] ;  /* 0x00011100ff0a07ac */ /* 0x000ea20008000a00 */
[----:B------:R-:W-:Y:S07]  /*4140*/  @UP0 UIMAD UR8, UR36, UR4, URZ ;  /* 0x00000004240802a4 */ /* 0x000fee000f8e02ff */
[----:B------:R-:W-:Y:S01]  /*4150*/  @!P0 PRMT R64, R0, 0x7610, R64 ;  /* 0x0000761000408816 */ /* 0x000fe20000000040 */
[----:B--2---:R-:W-:Y:S03]  /*4160*/  @UP0 UIMAD.WIDE UR10, UR8, 0x4, UR10 ;  /* 0x00000004080a08a5 */ /* 0x004fe6000f8e020a */
[----:B------:R-:W2:Y:S03]  /*4170*/  @!UP0 LDCU UR8, c[0x0][0x880] ;  /* 0x00011000ff0887ac */ /* 0x000ea60008000800 */
[----:B------:R-:W-:Y:S01]  /*4180*/  IMAD.U32 R8, RZ, RZ, UR10 ;  /* 0x0000000aff087e24 */ /* 0x000fe2000f8e00ff */
[----:B------:R-:W-:Y:S05]  /*4190*/  MOV R9, UR11 ;  /* 0x0000000b00097c02 */ /* 0x000fea0008000f00 */
[----:B-----5:R3:W5:Y:S02]  /*41a0*/  @P0 LDG.E R35, desc[UR46][R8.64] ;  /* 0x0000002e08230981 */ /* 0x020764000c1e1900 */
[----:B--23--:R-:W-:Y:S07]  /*41b0*/  @!P0 IMAD.U32 R35, RZ, RZ, UR8 ;  /* 0x00000008ff238e24 */ /* 0x00cfee000f8e00ff */
.L_x_72:
[----:B-----5:R-:W-:Y:S01]  /*41c0*/  @!P2 FSETP.EQ.AND P0, PT, R35, RZ, PT ;  /* 0x000000ff2300a20b */ /* 0x020fe20003f02000 */
[----:B------:R-:W-:Y:S01]  /*41d0*/  @!UPT UIADD3 URZ, UPT, UPT, URZ, URZ, URZ ;  /* 0x000000fffffff290 */ /* 0x000fe2000fffe0ff */
[----:B------:R-:W-:Y:S11]  /*41e0*/  @!P2 BRA `(.L_x_73) ;  /* 0x000000000014a947 */ /* 0x000ff60003800000 */
[----:B------:R-:W-:Y:S02]  /*41f0*/  LOP3.LUT P2, RZ, R64, 0xff, RZ, 0xc0, !PT ;  /* 0x000000ff40ff7812 */ /* 0x000fe4000784c0ff */
[----:B------:R-:W-:Y:S04]  /*4200*/  PLOP3.LUT P0, PT, PT, PT, UP0, 0x80, 0x8 ;  /* 0x000000000008781c */ /* 0x000fe80003f0f008 */
[----:B------:R-:W-:Y:S07]  /*4210*/  PLOP3.LUT P0, PT, P0, PT, PT, 0x8, 0x80 ;  /* 0x000000000080781c */ /* 0x000fee000070e170 */
[----:B------:R-:W-:Y:S11]  /*4220*/  @P2 FSETP.EQ.AND P0, PT, R35, RZ, PT ;  /* 0x000000ff2300220b */ /* 0x000ff60003f02000 */
[----:B------:R-:W-:Y:S02]  /*4230*/  @!UPT UIADD3 URZ, UPT, UPT, URZ, URZ, URZ ;  /* 0x000000fffffff290 */ /* 0x000fe4000fffe0ff */
.L_x_73:
[----:B------:R-:W3:Y:S01]  /*4240*/  SYNCS.PHASECHK.TRANS64.TRYWAIT P2, [UR7+0x60], R32 ;  /* 0x00006020ff0075a7 */ /* 0x000ee20008041107 */
[----:B------:R-:W-:Y:S04]  /*4250*/  ELECT P4, URZ, PT ;  /* 0x0000000000ff782f */ /* 0x000fe80003880000 */
[----:B------:R-:W-:Y:S11]  /*4260*/  PLOP3.LUT P4, PT, P0, P4, PT, 0xf2, 0x2f ;  /* 0x00000000002f781c */ /* 0x000ff60000789e72 */
[----:B------:R-:W-:Y:S02]  /*4270*/  @!UPT UIADD3 URZ, UPT, UPT, URZ, URZ, URZ ;  /* 0x000000fffffff290 */ /* 0x000fe4000fffe0ff */
[----:B-1----:R-:W-:Y:S05]  /*4280*/  @!P4 IADD3 R8, P0, PT, R30, 0x580, RZ ;  /* 0x000005801e08c810 */ /* 0x002fea0007f1e0ff */
[----:B--2---:R-:W-:Y:S01]  /*4290*/  @!P4 IMAD.X R2, RZ, RZ, R31, P0 ;  /* 0x000000ffff02c224 */ /* 0x004fe200000e061f */
[----:B---3--:R-:W-:Y:S07]  /*42a0*/  @!P2 BRA `(.L_x_74) ;  /* 0x000000740004a947 */ /* 0x008fee0003800000 */
.L_x_197:
[----:B------:R-:W-:Y:S01]  /*42b0*/  @!P4 R2UR UR9, R8 ;  /* 0x000000000809c2ca */ /* 0x000fe200000e0000 */
[----:B------:R-:W-:Y:S01]  /*42c0*/  VOTEU.ALL UP1, P4 ;  /* 0x0000000000ff7886 */ /* 0x000fe20002020000 */
[----:B------:R-:W-:Y:S01]  /*42d0*/  @!P4 R2UR UR8, R2 ;  /* 0x000000000208c2ca */ /* 0x000fe200000e0000 */
[----:B-1----:R-:W-:Y:S01]  /*42e0*/  @!P4 IMAD.MOV.U32 R0, RZ, RZ, 0x2000 ;  /* 0x00002000ff00c424 */ /* 0x002fe200078e00ff */
[----:B------:R-:W-:Y:S01]  /*42f0*/  UMOV UR44, UR36 ;  /* 0x00000024002c7c82 */ /* 0x000fe20008000000 */
[----:B------:R-:W-:Y:S02]  /*4300*/  UPRMT UR21, UR37, 0x654, UR41 ;  /* 0x0000065425157896 */ /* 0x000fe40008000029 */
[----:B------:R-:W-:Y:S01]  /*4310*/  @!UP1 UIADD3 UR40, UPT, UPT, UR7, 0x400, URZ ;  /* 0x0000040007289890 */ /* 0x000fe2000fffe0ff */
[----:B------:R-:W-:Y:S05]  /*4320*/  VOTEU.ALL UP1, P4 ;  /* 0x0000000000ff7886 */ /* 0x000fea0002020000 */
[----:B------:R-:W-:Y:S01]  /*4330*/  IMAD.U32 R8, RZ, RZ, UR9 ;  /* 0x00000009ff087e24 */ /* 0x000fe2000f8e00ff */
[----:B------:R-:W-:Y:S01]  /*4340*/  UMOV UR9, 0x10000000 ;  /* 0x1000000000097882 */ /* 0x000fe20000000000 */
[----:B------:R-:W-:Y:S01]  /*4350*/  IMAD.U32 R9, RZ, RZ, UR8 ;  /* 0x00000008ff097e24 */ /* 0x000fe2000f8e00ff */
[----:B------:R-:W-:Y:S02]  /*4360*/  UMOV UR8, 0x0 ;  /* 0x0000000000087882 */ /* 0x000fe40000000000 */
[----:B------:R-:W-:Y:S02]  /*4370*/  @!P4 R2UR UR10, R8 ;  /* 0x00000000080ac2ca */ /* 0x000fe400000e0000 */
[----:B------:R-:W-:Y:S02]  /*4380*/  @!P4 R2UR UR11, R9 ;  /* 0x00000000090bc2ca */ /* 0x000fe400000e0000 */
[----:B------:R-:W-:Y:S05]  /*4390*/  @!P4 IADD3 R8, P0, PT, R30, 0x580, RZ ;  /* 0x000005801e08c810 */ /* 0x000fea0007f1e0ff */
[----:B------:R-:W-:Y:S06]  /*43a0*/  @!P4 IMAD.X R2, RZ, RZ, R31, P0 ;  /* 0x000000ffff02c224 */ /* 0x000fec00000e061f */
[----:B------:R1:W-:Y:S01]  /*43b0*/  @!UP1 UTMALDG.3D [UR40], [UR10], desc[UR8] ;  /* 0x000008280a0095b4 */ /* 0x0003e20008011000 */
[----:B------:R1:W-:Y:S01]  /*43c0*/  @!P4 SYNCS.ARRIVE.TRANS64.RED.A0TR RZ, [UR7+0x40], R0 ;  /* 0x00004000ffffc9a7 */ /* 0x0003e20008300407 */
[----:B------:R-:W-:Y:S01]  /*43d0*/  SYNCS.ARRIVE.TRANS64.RED.A1T0 RZ, [UR21], RZ ;  /* 0x000000ffffff79a7 */ /* 0x000fe20008100415 */
[----:B------:R-:W2:Y:S02]  /*43e0*/  SYNCS.PHASECHK.TRANS64.TRYWAIT P2, [UR7+0x68], R32 ;  /* 0x00006820ff0075a7 */ /* 0x000ea40008041107 */
[----:B-12---:R-:W-:Y:S05]  /*43f0*/  @!P2 BRA `(.L_x_75) ;  /* 0x0000007000c8a947 */ /* 0x006fea0003800000 */
.L_x_199:
[----:B------:R-:W-:Y:S01]  /*4400*/  @!P4 R2UR UR9, R8 ;  /* 0x000000000809c2ca */ /* 0x000fe200000e0000 */
[----:B------:R-:W-:Y:S01]  /*4410*/  VOTEU.ALL UP1, P4 ;  /* 0x0000000000ff7886 */ /* 0x000fe20002020000 */
[----:B------:R-:W-:Y:S01]  /*4420*/  @!P4 R2UR UR8, R2 ;  /* 0x000000000208c2ca */ /* 0x000fe200000e0000 */
[----:B-1----:R-:W-:Y:S01]  /*4430*/  @!P4 IMAD.MOV.U32 R0, RZ, RZ, 0x2000 ;  /* 0x00002000ff00c424 */ /* 0x002fe200078e00ff */
[----:B------:R-:W-:Y:S01]  /*4440*/  UMOV UR35, UR43 ;  /* 0x0000002b00237c82 */ /* 0x000fe20008000000 */
[----:B------:R-:W-:Y:S02]  /*4450*/  UPRMT UR15, UR37, 0x654, UR33 ;  /* 0x00000654250f7896 */ /* 0x000fe40008000021 */
[----:B------:R-:W-:Y:S02]  /*4460*/  @!UP1 UIADD3 UR34, UPT, UPT, UR42, 0x20, URZ ;  /* 0x000000202a229890 */ /* 0x000fe4000fffe0ff */
[----:B------:R-:W-:Y:S01]  /*4470*/  @!UP1 UIADD3 UR32, UPT, UPT, UR7, 0x2400, URZ ;  /* 0x0000240007209890 */ /* 0x000fe2000fffe0ff */
[----:B------:R-:W-:Y:S03]  /*4480*/  VOTEU.ALL UP1, P4 ;  /* 0x0000000000ff7886 */ /* 0x000fe60002020000 */
        /* <DEDUP_REMOVED lines=13> */
.L_x_201:
[----:B------:R-:W-:Y:S01]  /*4560*/  @!P4 R2UR UR9, R8 ;  /* 0x000000000809c2ca */ /* 0x000fe200000e0000 */
[----:B------:R-:W-:Y:S01]  /*4570*/  VOTEU.ALL UP1, P4 ;  /* 0x0000000000ff7886 */ /* 0x000fe20002020000 */
[----:B------:R-:W-:Y:S01]  /*4580*/  @!P4 R2UR UR8, R2 ;  /* 0x000000000208c2ca */ /* 0x000fe200000e0000 */
[----:B-1----:R-:W-:Y:S01]  /*4590*/  @!P4 IMAD.MOV.U32 R0, RZ, RZ, 0x2000 ;  /* 0x00002000ff00c424 */ /* 0x002fe200078e00ff */
[----:B------:R-:W-:Y:S01]  /*45a0*/  UMOV UR27, UR43 ;  /* 0x0000002b001b7c82 */ /* 0x000fe20008000000 */
[----:B------:R-:W-:Y:S01]  /*45b0*/  UMOV UR28, UR36 ;  /* 0x00000024001c7c82 */ /* 0x000fe20008000000 */
[----:B------:R-:W-:Y:S02]  /*45c0*/  @!UP1 UIADD3 UR26, UPT, UPT, UR42, 0x40, URZ ;  /* 0x000000402a1a9890 */ /* 0x000fe4000fffe0ff */
[----:B------:R-:W-:Y:S01]  /*45d0*/  @!UP1 UIADD3 UR24, UPT, UPT, UR7, 0x4400, URZ ;  /* 0x0000440007189890 */ /* 0x000fe2000fffe0ff */
[----:B------:R-:W-:Y:S01]  /*45e0*/  VOTEU.ALL UP1, P4 ;  /* 0x0000000000ff7886 */ /* 0x000fe20002020000 */
[----:B------:R-:W-:Y:S03]  /*45f0*/  UPRMT UR14, UR37, 0x654, UR25 ;  /* 0x00000654250e7896 */ /* 0x000fe60008000019 */
        /* <DEDUP_REMOVED lines=13> */
.L_x_203:
[----:B------:R-:W-:Y:S01]  /*46d0*/  @!P4 R2UR UR9, R8 ;  /* 0x000000000809c2ca */ /* 0x000fe200000e0000 */
[----:B------:R-:W-:Y:S01]  /*46e0*/  VOTEU.ALL UP1, P4 ;  /* 0x0000000000ff7886 */ /* 0x000fe20002020000 */
[----:B------:R-:W-:Y:S01]  /*46f0*/  @!P4 R2UR UR8, R2 ;  /* 0x000000000208c2ca */ /* 0x000fe200000e0000 */
[----:B-1----:R-:W-:Y:S01]  /*4700*/  @!P4 IMAD.MOV.U32 R0, RZ, RZ, 0x2000 ;  /* 0x00002000ff00c424 */ /* 0x002fe200078e00ff */
[----:B------:R-:W-:Y:S01]  /*4710*/  UMOV UR19, UR43 ;  /* 0x0000002b00137c82 */ /* 0x000fe20008000000 */
[----:B------:R-:W-:Y:S01]  /*4720*/  UMOV UR20, UR36 ;  /* 0x0000002400147c82 */ /* 0x000fe20008000000 */
[----:B------:R-:W-:Y:S01]  /*4730*/  @!UP1 UIADD3 UR18, UPT, UPT, UR42, 0x60, URZ ;  /* 0x000000602a129890 */ /* 0x000fe2000fffe0ff */
[----:B------:R-:W-:Y:S01]  /*4740*/  SHF.L.U32 R14, RZ, 0x1f, RZ ;  /* 0x0000001fff0e7819 */ /* 0x000fe200000006ff */
        /* <DEDUP_REMOVED lines=16> */
.L_x_205:
[----:B------:R-:W-:Y:S01]  /*4850*/  @!P4 R2UR UR9, R8 ;  /* 0x000000000809c2ca */ /* 0x000fe200000e0000 */
[----:B------:R-:W-:Y:S01]  /*4860*/  VOTEU.ALL UP1, P4 ;  /* 0x0000000000ff7886 */ /* 0x000fe20002020000 */
[----:B------:R-:W-:Y:S01]  /*4870*/  @!P4 R2UR UR8, R2 ;  /* 0x000000000208c2ca */ /* 0x000fe200000e0000 */
[----:B-1----:R-:W-:Y:S01]  /*4880*/  @!P4 IMAD.MOV.U32 R0, RZ, RZ, 0x2000 ;  /* 0x00002000ff00c424 */ /* 0x002fe200078e00ff */
[----:B------:R-:W-:Y:S01]  /*4890*/  UMOV UR18, 0x0 ;  /* 0x0000000000127882 */ /* 0x000fe20000000000 */
[----:B------:R-:W-:Y:S01]  /*48a0*/  UMOV UR19, 0x10000000 ;  /* 0x1000000000137882 */ /* 0x000fe20000000000 */
[----:B------:R-:W-:Y:S01]  /*48b0*/  @!UP1 UIADD3 UR10, UPT, UPT, UR42, 0x80, URZ ;  /* 0x000000802a0a9890 */ /* 0x000fe2000fffe0ff */
[----:B------:R-:W-:Y:S01]  /*48c0*/  UMOV UR11, UR43 ;  /* 0x0000002b000b7c82 */ /* 0x000fe20008000000 */
[----:B------:R-:W-:Y:S05]  /*48d0*/  UMOV UR12, UR36 ;  /* 0x00000024000c7c82 */ /* 0x000fea0008000000 */
[----:B------:R-:W-:Y:S01]  /*48e0*/  IMAD.U32 R8, RZ, RZ, UR9 ;  /* 0x00000009ff087e24 */ /* 0x000fe2000f8e00ff */
[----:B------:R-:W-:Y:S01]  /*48f0*/  UMOV UR9, UR41 ;  /* 0x0000002900097c82 */ /* 0x000fe20008000000 */
[----:B------:R-:W-:Y:S01]  /*4900*/  IMAD.U32 R9, RZ, RZ, UR8 ;  /* 0x00000008ff097e24 */ /* 0x000fe2000f8e00ff */
[----:B------:R-:W-:Y:S02]  /*4910*/  @!UP1 UIADD3 UR8, UPT, UPT, UR7, 0x400, URZ ;  /* 0x0000040007089890 */ /* 0x000fe4000fffe0ff */
[----:B------:R-:W-:Y:S01]  /*4920*/  @!P4 R2UR UR22, R8 ;  /* 0x000000000816c2ca */ /* 0x000fe200000e0000 */
[----:B------:R-:W-:Y:S01]  /*4930*/  VOTEU.ALL UP1, P4 ;  /* 0x0000000000ff7886 */ /* 0x000fe20002020000 */
        /* <DEDUP_REMOVED lines=8> */
.L_x_207:
        /* <DEDUP_REMOVED lines=23> */
.L_x_209:
[----:B------:R-:W2:Y:S01]  /*4b30*/  LDC.64 R12, c[0x0][0xb18] ;  /* 0x0002c600ff0c7b82 */ /* 0x000ea20000000a00 */
[----:B------:R-:W-:Y:S01]  /*4b40*/  @!P4 R2UR UR8, R2 ;  /* 0x000000000208c2ca */ /* 0x000fe200000e0000 */
[----:B------:R-:W-:Y:S01]  /*4b50*/  VOTEU.ALL UP1, P4 ;  /* 0x0000000000ff7886 */ /* 0x000fe20002020000 */
[----:B------:R-:W-:Y:S01]  /*4b60*/  @!P4 R2UR UR9, R8 ;  /* 0x000000000809c2ca */ /* 0x000fe200000e0000 */
[----:B-1----:R-:W-:Y:S01]  /*4b70*/  @!P4 IMAD.MOV.U32 R0, RZ, RZ, 0x2000 ;  /* 0x00002000ff00c424 */ /* 0x002fe200078e00ff */
[----:B------:R-:W-:Y:S03]  /*4b80*/  UMOV UR18, 0x0 ;  /* 0x0000000000127882 */ /* 0x000fe60000000000 */
[----:B------:R-:W1:Y:S01]  /*4b90*/  @!P1 LDC R2, c[0x0][0xb0c] ;  /* 0x0002c300ff029b82 */ /* 0x000e620000000800 */
[----:B------:R-:W-:Y:S01]  /*4ba0*/  @!UP1 UIADD3 UR10, UPT, UPT, UR42, 0xc0, URZ ;  /* 0x000000c02a0a9890 */ /* 0x000fe2000fffe0ff */
[----:B------:R-:W-:Y:S01]  /*4bb0*/  @P3 SHF.R.U32.HI R27, RZ, 0x10, R21 ;  /* 0x00000010ff1b3819 */ /* 0x000fe20000011615 */
[----:B------:R-:W-:Y:S01]  /*4bc0*/  UMOV UR19, 0x10000000 ;  /* 0x1000000000137882 */ /* 0x000fe20000000000 */
[----:B------:R-:W-:Y:S01]  /*4bd0*/  UMOV UR11, UR43 ;  /* 0x0000002b000b7c82 */ /* 0x000fe20008000000 */
[----:B------:R-:W-:Y:S01]  /*4be0*/  UMOV UR12, UR36 ;  /* 0x00000024000c7c82 */ /* 0x000fe20008000000 */
[----:B------:R-:W-:Y:S02]  /*4bf0*/  VIADD R29, R29, 0x1 ;  /* 0x000000011d1d7836 */ /* 0x000fe40000000000 */
[----:B------:R-:W-:Y:S01]  /*4c00*/  IMAD.U32 R9, RZ, RZ, UR8 ;  /* 0x00000008ff097e24 */ /* 0x000fe2000f8e00ff */
[----:B------:R-:W-:Y:S01]  /*4c10*/  @!UP1 UIADD3 UR8, UPT, UPT, UR7, 0x4400, URZ ;  /* 0x0000440007089890 */ /* 0x000fe2000fffe0ff */
[----:B------:R-:W-:Y:S01]  /*4c20*/  IMAD.U32 R8, RZ, RZ, UR9 ;  /* 0x00000009ff087e24 */ /* 0x000fe2000f8e00ff */
[----:B------:R-:W-:Y:S01]  /*4c30*/  VOTEU.ALL UP1, P4 ;  /* 0x0000000000ff7886 */ /* 0x000fe20002020000 */
[----:B------:R-:W-:Y:S01]  /*4c40*/  UMOV UR9, UR25 ;  /* 0x0000001900097c82 */ /* 0x000fe20008000000 */
[----:B------:R-:W-:Y:S02]  /*4c50*/  @!P4 R2UR UR21, R9 ;  /* 0x000000000915c2ca */ /* 0x000fe400000e0000 */
[----:B------:R-:W-:Y:S02]  /*4c60*/  @!P4 R2UR UR20, R8 ;  /* 0x000000000814c2ca */ /* 0x000fe400000e0000 */
[----:B------:R-:W3:Y:S11]  /*4c70*/  LDC.64 R8, c[0x0][0xb10] ;  /* 0x0002c400ff087b82 */ /* 0x000ef60000000a00 */
[----:B------:R1:W-:Y:S01]  /*4c80*/  @!UP1 UTMALDG.3D [UR8], [UR20], desc[UR18] ;  /* 0x00001208140095b4 */ /* 0x0003e20008011000 */
[----:B------:R5:W-:Y:S01]  /*4c90*/  @!P4 SYNCS.ARRIVE.TRANS64.RED.A0TR RZ, [UR7+0x50], R0 ;  /* 0x00005000ffffc9a7 */ /* 0x000be20008300407 */
[C---:B---3--:R-:W-:Y:S01]  /*4ca0*/  @!P1 IMAD.HI.U32 R8, R11.reuse, R8, RZ ;  /* 0x000000080b089227 */ /* 0x048fe200078e00ff */
[----:B--2---:R-:W-:Y:S02]  /*4cb0*/  @!P1 ISETP.NE.AND P0, PT, R12, 0x1, PT ;  /* 0x000000010c00980c */ /* 0x004fe40003f05270 */
[----:B-1----:R-:W-:Y:S01]  /*4cc0*/  @!P1 ISETP.NE.AND P2, PT, R2, 0x1, PT ;  /* 0x000000010200980c */ /* 0x002fe20003f45270 */
[----:B------:R-:W-:Y:S01]  /*4cd0*/  SYNCS.ARRIVE.TRANS64.RED.A1T0 RZ, [UR14], RZ ;  /* 0x000000ffffff79a7 */ /* 0x000fe2000810040e */
[C---:B------:R-:W-:Y:S01]  /*4ce0*/  @!P1 IMAD.HI.U32 R13, R10.reuse, R13, RZ ;  /* 0x0000000d0a0d9227 */ /* 0x040fe200078e00ff */
[----:B------:R-:W-:Y:S04]  /*4cf0*/  @!P1 SHF.R.U32.HI R8, RZ, R9, R8 ;  /* 0x00000009ff089219 */ /* 0x000fe80000011608 */
[----:B------:R-:W-:Y:S01]  /*4d00*/  @!P1 SEL R8, R11, R8, !P2 ;  /* 0x000000080b089207 */ /* 0x000fe20005000000 */
[----:B------:R-:W1:Y:S01]  /*4d10*/  SYNCS.PHASECHK.TRANS64.TRYWAIT P5, [UR7+0x78], R14 ;  /* 0x0000780eff0075a7 */ /* 0x000e6200080a1107 */
[----:B-----5:R-:W2:Y:S02]  /*4d20*/  @!P1 LDC R0, c[0x0][0xb20] ;  /* 0x0002c800ff009b82 */ /* 0x020ea40000000800 */
[----:B--2---:R-:W-:Y:S04]  /*4d30*/  @!P1 SHF.R.U32.HI R0, RZ, R0, R13 ;  /* 0x00000000ff009219 */ /* 0x004fe8000001160d */
[----:B------:R-:W-:Y:S05]  /*4d40*/  @!P1 SEL R9, R10, R0, !P0 ;  /* 0x000000000a099207 */ /* 0x000fea0004000000 */
[----:B------:R-:W-:Y:S02]  /*4d50*/  @!P1 IMAD.IADD R0, R9, 0x1, -R8 ;  /* 0x0000000109009824 */ /* 0x000fe400078e0a08 */
[----:B------:R-:W-:Y:S02]  /*4d60*/  @!P1 IMAD.IADD R8, R8, 0x1, -R9 ;  /* 0x0000000108089824 */ /* 0x000fe400078e0a09 */
[----:B------:R-:W-:Y:S02]  /*4d70*/  @!P1 IMAD R11, R0, R2, R11 ;  /* 0x00000002000b9224 */ /* 0x000fe400078e020b */
[----:B------:R-:W-:Y:S01]  /*4d80*/  @!P1 IMAD R10, R8, R12, R10 ;  /* 0x0000000c080a9224 */ /* 0x000fe200078e020a */
[----:B-1----:R-:W-:Y:S06]  /*4d90*/  @!P5 BRA `(.L_x_81) ;  /* 0x0000006800f0d947 */ /* 0x002fec0003800000 */
.L_x_211:
[----:B------:R-:W-:Y:S01]  /*4da0*/  @!P4 IADD3 R2, P0, PT, R30, 0x580, RZ ;  /* 0x000005801e02c810 */ /* 0x000fe20007f1e0ff */
[----:B------:R-:W-:Y:S01]  /*4db0*/  VOTEU.ALL UP1, P4 ;  /* 0x0000000000ff7886 */ /* 0x000fe20002020000 */
[----:B------:R-:W-:Y:S01]  /*4dc0*/  UMOV UR18, 0x0 ;  /* 0x0000000000127882 */ /* 0x000fe20000000000 */
[----:B------:R-:W-:Y:S01]  /*4dd0*/  UMOV UR19, 0x10000000 ;  /* 0x1000000000137882 */ /* 0x000fe20000000000 */
[----:B------:R-:W-:Y:S01]  /*4de0*/  @!P4 R2UR UR9, R2 ;  /* 0x000000000209c2ca */ /* 0x000fe200000e0000 */
[----:B-1----:R-:W-:Y:S01]  /*4df0*/  @!P4 IMAD.X R0, RZ, RZ, R31, P0 ;  /* 0x000000ffff00c224 */ /* 0x002fe200000e061f */
[----:B------:R-:W-:Y:S01]  /*4e00*/  @!UP1 UIADD3 UR10, UPT, UPT, UR42, 0xe0, URZ ;  /* 0x000000e02a0a9890 */ /* 0x000fe2000fffe0ff */
[----:B------:R-:W-:Y:S01]  /*4e10*/  ISETP.NE.AND P0, PT, R29, 0x2, PT ;  /* 0x000000021d00780c */ /* 0x000fe20003f05270 */
[----:B------:R-:W-:Y:S01]  /*4e20*/  UMOV UR11, UR43 ;  /* 0x0000002b000b7c82 */ /* 0x000fe20008000000 */
[----:B------:R-:W-:Y:S01]  /*4e30*/  UMOV UR12, UR36 ;  /* 0x00000024000c7c82 */ /* 0x000fe20008000000 */
[----:B------:R-:W-:Y:S01]  /*4e40*/  @!P4 R2UR UR8, R0 ;  /* 0x000000000008c2ca */ /* 0x000fe200000e0000 */
[----:B------:R-:W-:Y:S01]  /*4e50*/  IMAD.IADD R14, R10, 0x1, R62 ;  /* 0x000000010a0e7824 */ /* 0x000fe200078e023e */
[----:B------:R-:W-:Y:S01]  /*4e60*/  @P3 R2UR UR36, R27 ;  /* 0x000000001b2432ca */ /* 0x000fe200000e0000 */
[----:B------:R-:W-:Y:S01]  /*4e70*/  IMAD.IADD R15, R11, 0x1, R63 ;  /* 0x000000010b0f7824 */ /* 0x000fe200078e023f */
[----:B------:R-:W-:Y:S02]  /*4e80*/  SEL R0, RZ, 0x1, P0 ;  /* 0x00000001ff007807 */ /* 0x000fe40000000000 */
[----:B------:R-:W-:Y:S01]  /*4e90*/  SEL R29, R29, RZ, P0 ;  /* 0x000000ff1d1d7207 */ /* 0x000fe20000000000 */
[----:B------:R-:W-:Y:S01]  /*4ea0*/  IMAD.U32 R8, RZ, RZ, UR9 ;  /* 0x00000009ff087e24 */ /* 0x000fe2000f8e00ff */
[----:B------:R-:W-:Y:S01]  /*4eb0*/  UMOV UR9, UR17 ;  /* 0x0000001100097c82 */ /* 0x000fe20008000000 */
[----:B------:R-:W-:Y:S03]  /*4ec0*/  LOP3.LUT R28, R28, R0, RZ, 0x3c, !PT ;  /* 0x000000001c1c7212 */ /* 0x000fe600078e3cff */
[----:B------:R-:W-:Y:S01]  /*4ed0*/  @!P4 R2UR UR14, R8 ;  /* 0x00000000080ec2ca */ /* 0x000fe200000e0000 */
[----:B------:R-:W-:Y:S01]  /*4ee0*/  IMAD.U32 R9, RZ, RZ, UR8 ;  /* 0x00000008ff097e24 */ /* 0x000fe2000f8e00ff */
[----:B------:R-:W-:Y:S01]  /*4ef0*/  @!UP1 UIADD3 UR8, UPT, UPT, UR7, 0x6400, URZ ;  /* 0x0000640007089890 */ /* 0x000fe2000fffe0ff */
[----:B------:R-:W-:Y:S03]  /*4f00*/  VOTEU.ALL UP1, P4 ;  /* 0x0000000000ff7886 */ /* 0x000fe60002020000 */
[----:B------:R-:W-:Y:S11]  /*4f10*/  @!P4 R2UR UR15, R9 ;  /* 0x00000000090fc2ca */ /* 0x000ff600000e0000 */
[----:B------:R-:W-:Y:S02]  /*4f20*/  @!UPT UIADD3 URZ, UPT, UPT, URZ, URZ, URZ ;  /* 0x000000fffffff290 */ /* 0x000fe4000fffe0ff */
[----:B------:R2:W-:Y:S01]  /*4f30*/  @!UP1 UTMALDG.3D [UR8], [UR14], desc[UR18] ;  /* 0x000012080e0095b4 */ /* 0x0005e20008011000 */
[----:B------:R2:W-:Y:S01]  /*4f40*/  @!P4 SYNCS.ARRIVE.TRANS64.RED.A0TR RZ, [UR7+0x58], R25 ;  /* 0x00005819ffffc9a7 */ /* 0x0005e20008300407 */
[----:B------:R-:W-:Y:S01]  /*4f50*/  UPLOP3.LUT UP1, UPT, UPT, UPT, UPT, 0x80, 0x8 ;  /* 0x000000000008789c */ /* 0x000fe20003f2f070 */
[----:B------:R-:W-:Y:S01]  /*4f60*/  SYNCS.ARRIVE.TRANS64.RED.A1T0 RZ, [UR13], RZ ;  /* 0x000000ffffff79a7 */ /* 0x000fe2000810040d */
[----:B------:R-:W-:Y:S09]  /*4f70*/  @P3 BRA `(.L_x_82) ;  /* 0xffffffec002c3947 */ /* 0x000ff2000383ffff */
[----:B------:R-:W1:Y:S02]  /*4f80*/  SYNCS.PHASECHK.TRANS64.TRYWAIT P0, [UR7+0x60], R32 ;  /* 0x00006020ff0075a7 */ /* 0x000e640008001107 */
[----:B-1----:R-:W-:Y:S05]  /*4f90*/  @!P0 BRA `(.L_x_83) ;  /* 0x0000006800888947 */ /* 0x002fea0003800000 */
.L_x_213:
[----:B------:R-:W3:Y:S02]  /*4fa0*/  SYNCS.PHASECHK.TRANS64.TRYWAIT P0, [UR7+0x68], R32 ;  /* 0x00006820ff0075a7 */ /* 0x000ee40008001107 */
[----:B---3--:R-:W-:Y:S05]  /*4fb0*/  @!P0 BRA `(.L_x_84) ;  /* 0x0000006800988947 */ /* 0x008fea0003800000 */
.L_x_215:
[----:B------:R-:W3:Y:S01]  /*4fc0*/  SYNCS.PHASECHK.TRANS64.TRYWAIT P0, [UR7+0x70], R32 ;  /* 0x00007020ff0075a7 */ /* 0x000ee20008001107 */
[----:B-1----:R-:W-:Y:S01]  /*4fd0*/  HFMA2 R0, -RZ, RZ, 0, 5.9604644775390625e-08 ;  /* 0x00000001ff007431 */ /* 0x002fe200000001ff */
[----:B---3--:R-:W-:Y:S06]  /*4fe0*/  @!P0 BRA `(.L_x_85) ;  /* 0x0000006800a48947 */ /* 0x008fec0003800000 */
.L_x_217:
[----:B-1----:R-:W-:Y:S02]  /*4ff0*/  MOV R2, UR7 ;  /* 0x0000000700027c02 */ /* 0x002fe40008000f00 */
[----:B------:R-:W-:-:S07]  /*5000*/  SHF.L.U32 R0, R0, 0x1f, RZ ;  /* 0x0000001f00007819 */ /* 0x000fce00000006ff */
.L_x_86:
[----:B-1----:R1:W3:Y:S02]  /*5010*/  SYNCS.PHASECHK.TRANS64.TRYWAIT P0, [R2+URZ+0x78], R0 ;  /* 0x00007800020075a7 */ /* 0x0022e400080011ff */
[----:B---3--:R-:W-:Y:S05]  /*5020*/  @!P0 NANOSLEEP.SYNCS 0x989680 ;  /* 0x009896800000895d */ /* 0x008fea0003900000 */
[----:B------:R-:W3:Y:S02]  /*5030*/  @!P0 SYNCS.PHASECHK.TRANS64 P0, [R2+URZ+0x78], R0 ;  /* 0x00007800020085a7 */ /* 0x000ee400080010ff */
[----:B--23--:R-:W-:Y:S05]  /*5040*/  @P0 EXIT ;  /* 0x000000000000094d */ /* 0x00cfea0003800000 */
[----:B------:R-:W-:Y:S05]  /*5050*/  BRA `(.L_x_86) ;  /* 0xfffffffc00ec7947 */ /* 0x000fea000383ffff */
.L_x_67:
[----:B------:R-:W-:-:S06]  /*5060*/  UISETP.GE.AND UP1, UPT, UR8, 0x4, UPT ;  /* 0x000000040800788c */ /* 0x000fcc000bf26270 */
[----:B------:R-:W-:-:S13]  /*5070*/  PLOP3.LUT P0, PT, PT, PT, UP1, 0x80, 0x8 ;  /* 0x000000000008781c */ /* 0x000fda0003f0f018 */
[----:B------:R-:W-:Y:S05]  /*5080*/  @!P0 EXIT ;  /* 0x000000000000894d */ /* 0x000fea0003800000 */
[----:B------:R-:W-:Y:S01]  /*5090*/  BAR.SYNC.DEFER_BLOCKING 0x6, 0xa0 ;  /* 0x0182800000007b1d */ /* 0x000fe20000010000 */
[C---:B------:R-:W-:Y:S01]  /*50a0*/  IMAD.SHL.U32 R4, R76.reuse, 0x20, RZ ;  /* 0x000000204c047824 */ /* 0x040fe200078e00ff */
[C---:B------:R-:W-:Y:S01]  /*50b0*/  R2P PR, R76.reuse, 0x6 ;  /* 0x000000064c007804 */ /* 0x040fe20000000000 */
[C---:B------:R-:W-:Y:S01]  /*50c0*/  IMAD.SHL.U32 R68, R76.reuse, 0x4, RZ ;  /* 0x000000044c447824 */ /* 0x040fe200078e00ff */
[----:B------:R-:W-:Y:S01]  /*50d0*/  CS2R R72, SRZ ;  /* 0x0000000000487805 */ /* 0x000fe2000001ff00 */
[----:B------:R-:W-:Y:S01]  /*50e0*/  IMAD.U32 R32, R76, 0x10000, RZ ;  /* 0x000100004c207824 */ /* 0x000fe200078e00ff */
[----:B------:R-:W-:Y:S02]  /*50f0*/  UMOV UR48, 0x400 ;  /* 0x0000040000307882 */ /* 0x000fe40000000000 */
[----:B------:R-:W1:Y:S01]  /*5100*/  LDC R67, c[0x0][0x370] ;  /* 0x0000dc00ff437b82 */ /* 0x000e620000000800 */
[----:B------:R-:W-:Y:S01]  /*5110*/  ULEA UR48, UR37, UR48, 0x18 ;  /* 0x0000003025307291 */ /* 0x000fe2000f8ec0ff */
[----:B------:R-:W-:Y:S01]  /*5120*/  LOP3.LUT R3, R4, 0xe0, RZ, 0xc0, !PT ;  /* 0x000000e004037812 */ /* 0x000fe200078ec0ff */
[----:B------:R-:W-:Y:S01]  /*5130*/  IMAD.SHL.U32 R2, R76, 0x10, RZ ;  /* 0x000000104c027824 */ /* 0x000fe200078e00ff */
[----:B------:R-:W-:Y:S01]  /*5140*/  LOP3.LUT R4, R4, 0x100, RZ, 0xc0, !PT ;  /* 0x0000010004047812 */ /* 0x000fe200078ec0ff */
[----:B------:R-:W-:Y:S01]  /*5150*/  UIADD3 UR4, UPT, UPT, UR48, 0x400, URZ ;  /* 0x0000040030047890 */ /* 0x000fe2000fffe0ff */
[----:B------:R-:W-:Y:S01]  /*5160*/  LOP3.LUT R68, R3, 0x1c, R68, 0xf8, !PT ;  /* 0x0000001c03447812 */ /* 0x000fe200078ef844 */
[----:B------:R-:W-:Y:S01]  /*5170*/  IMAD.MOV.U32 R75, RZ, RZ, 0x10 ;  /* 0x00000010ff4b7424 */ /* 0x000fe200078e00ff */
[----:B------:R-:W2:Y:S01]  /*5180*/  LDC R28, c[0x0][0xb0c] ;  /* 0x0002c300ff1c7b82 */ /* 0x000ea20000000800 */
[----:B------:R-:W-:Y:S01]  /*5190*/  SHF.R.U32.HI R3, RZ, 0x2, R76 ;  /* 0x00000002ff037819 */ /* 0x000fe2000001164c */
[----:B------:R-:W-:Y:S01]  /*51a0*/  IMAD.MOV.U32 R74, RZ, RZ, 0x20 ;  /* 0x00000020ff4a7424 */ /* 0x000fe200078e00ff */
[----:B------:R-:W-:Y:S01]  /*51b0*/  LOP3.LUT R32, R32, 0x600000, RZ, 0xc0, !PT ;  /* 0x0060000020207812 */ /* 0x000fe200078ec0ff */
[----:B------:R-:W-:Y:S01]  /*51c0*/  IMAD.MOV.U32 R31, RZ, RZ, RZ ;  /* 0x000000ffff1f7224 */ /* 0x000fe200078e00ff */
[----:B------:R-:W-:Y:S01]  /*51d0*/  LOP3.LUT R2, R4, 0x600, R2, 0xf8, !PT ;  /* 0x0000060004027812 */ /* 0x000fe200078ef802 */
[----:B------:R-:W-:Y:S01]  /*51e0*/  IMAD.MOV.U32 R79, RZ, RZ, RZ ;  /* 0x000000ffff4f7224 */ /* 0x000fe200078e00ff */
[----:B------:R-:W-:Y:S01]  /*51f0*/  LOP3.LUT R68, R68, 0x4, R3, 0x78, !PT ;  /* 0x0000000444447812 */ /* 0x000fe200078e7803 */
[----:B------:R-:W4:Y:S01]  /*5200*/  LDC R65, c[0x0][0xb20] ;  /* 0x0002c800ff417b82 */ /* 0x000f220000000800 */
[----:B------:R-:W3:Y:S01]  /*5210*/  LDS R0, [UR48+0x140] ;  /* 0x00014030ff007984 */ /* 0x000ee20008000800 */
[----:B------:R-:W-:Y:S01]  /*5220*/  LOP3.LUT R76, R76, 0x60, RZ, 0xc0, !PT ;  /* 0x000000604c4c7812 */ /* 0x000fe200078ec0ff */
[----:B------:R-:W-:Y:S01]  /*5230*/  IMAD.U32 R70, RZ, RZ, UR4 ;  /* 0x00000004ff467e24 */ /* 0x000fe2000f8e00ff */
[----:B------:R-:W-:Y:S01]  /*5240*/  LOP3.LUT R68, R2, R68, RZ, 0xfc, !PT ;  /* 0x0000004402447212 */ /* 0x000fe200078efcff */
[----:B------:R-:W1:Y:S01]  /*5250*/  LDCU.64 UR52, c[0x0][0x348] ;  /* 0x00006900ff3477ac */ /* 0x000e620008000a00 */
[----:B------:R-:W-:-:S02]  /*5260*/  SEL R75, R75, 0xfffffff0, !P2 ;  /* 0xfffffff04b4b7807 */ /* 0x000fc40005000000 */
[----:B------:R-:W1:Y:S01]  /*5270*/  LDC R27, c[0x0][0xb30] ;  /* 0x0002cc00ff1b7b82 */ /* 0x000e620000000800 */
[----:B------:R-:W-:Y:S01]  /*5280*/  SEL R74, R74, 0xffffffe0, !P1 ;  /* 0xffffffe04a4a7807 */ /* 0x000fe20004800000 */
[----:B------:R-:W1:Y:S01]  /*5290*/  LDCU.64 UR38, c[0x0][0x888] ;  /* 0x00011100ff2677ac */ /* 0x000e620008000a00 */
[----:B------:R-:W1:Y:S05]  /*52a0*/  LDCU.64 UR44, c[0x0][0x890] ;  /* 0x00011200ff2c77ac */ /* 0x000e6a0008000a00 */
[----:B------:R-:W1:Y:S01]  /*52b0*/  LDC.64 R60, c[0x0][0xb10] ;  /* 0x0002c400ff3c7b82 */ /* 0x000e620000000a00 */
[----:B------:R-:W-:Y:S01]  /*52c0*/  UMOV UR49, URZ ;  /* 0x000000ff00317c82 */ /* 0x000fe20008000000 */
[----:B------:R-:W-:-:S06]  /*52d0*/  UMOV UR51, URZ ;  /* 0x000000ff00337c82 */ /* 0x000fcc0008000000 */
[----:B------:R-:W1:Y:S08]  /*52e0*/  LDC.64 R24, c[0x0][0xb18] ;  /* 0x0002c600ff187b82 */ /* 0x000e700000000a00 */
[----:B------:R-:W1:Y:S08]  /*52f0*/  LDC.64 R22, c[0x0][0xb28] ;  /* 0x0002ca00ff167b82 */ /* 0x000e700000000a00 */
[----:B------:R-:W1:Y:S01]  /*5300*/  LDC.64 R58, c[0x0][0x8b0] ;  /* 0x00022c00ff3a7b82 */ /* 0x000e620000000a00 */
[----:B---3--:R-:W-:-:S07]  /*5310*/  IMAD.IADD R32, R0, 0x1, R32 ;  /* 0x0000000100207824 */ /* 0x008fce00078e0220 */
[----:B------:R-:W3:Y:S08]  /*5320*/  LDC.64 R56, c[0x0][0x8a8] ;  /* 0x00022a00ff387b82 */ /* 0x000ef00000000a00 */
[----:B--2-4-:R-:W1:Y:S02]  /*5330*/  LDC R66, c[0x0][0x374] ;  /* 0x0000dd00ff427b82 */ /* 0x014e640000000800 */
.L_x_162:
[C---:B------:R-:W-:Y:S02]  /*5340*/  LEA R0, R79.reuse, UR48, 0x3 ;  /* 0x000000304f007c11 */ /* 0x040fe4000f8e18ff */
[----:B------:R-:W-:Y:S02]  /*5350*/  SHF.L.U32 R2, R72, 0x1f, RZ ;  /* 0x0000001f48027819 */ /* 0x000fe400000006ff */
[----:B------:R-:W-:Y:S02]  /*5360*/  LEA R16, R79, UR48, 0x4 ;  /* 0x000000304f107c11 */ /* 0x000fe4000f8e20ff */
[----:B------:R-:W2:Y:S02]  /*5370*/  SYNCS.PHASECHK.TRANS64.TRYWAIT P0, [R0+URZ+0x90], R2 ;  /* 0x00009002000075a7 */ /* 0x000ea400080011ff */
[----:B--2---:R-:W-:Y:S05]  /*5380*/  @!P0 BRA `(.L_x_87) ;  /* 0x0000006400d48947 */ /* 0x004fea0003800000 */
.L_x_218:
[----:B------:R-:W4:Y:S01]  /*5390*/  LDC.64 R10, c[0x0][0xb10] ;  /* 0x0002c400ff0a7b82 */ /* 0x000f220000000a00 */
[----:B------:R-:W3:Y:S01]  /*53a0*/  LDS.128 R16, [R16+0x120] ;  /* 0x0001200010107984 */ /* 0x000ee20000000c00 */
[----:B-1----:R-:W-:Y:S01]  /*53b0*/  ISETP.NE.AND P1, PT, R27, 0x1, PT ;  /* 0x000000011b00780c */ /* 0x002fe20003f25270 */
[----:B--2---:R-:W-:Y:S01]  /*53c0*/  VIADD R0, R0, 0xa0 ;  /* 0x000000a000007836 */ /* 0x004fe20000000000 */
[----:B------:R-:W-:Y:S04]  /*53d0*/  ISETP.GE.AND P0, PT, R26, 0x1, PT ;  /* 0x000000011a00780c */ /* 0x000fe80003f06270 */
[----:B------:R-:W1:Y:S01]  /*53e0*/  LDC.64 R8, c[0x0][0xb18] ;  /* 0x0002c600ff087b82 */ /* 0x000e620000000a00 */
[----:B------:R-:W-:Y:S01]  /*53f0*/  PRMT R0, RZ, 0x654, R0 ;  /* 0x00000654ff007816 */ /* 0x000fe20000000000 */
[----:B------:R-:W-:Y:S01]  /*5400*/  @!PT LDS RZ, [RZ] ;  /* 0x00000000fffff984 */ /* 0x000fe20000000800 */
[----:B------:R-:W-:Y:S01]  /*5410*/  @!PT LDS RZ, [RZ] ;  /* 0x00000000fffff984 */ /* 0x000fe20000000800 */
[----:B------:R-:W-:Y:S01]  /*5420*/  @!PT LDS RZ, [RZ] ;  /* 0x00000000fffff984 */ /* 0x000fe20000000800 */
[----:B------:R-:W-:Y:S01]  /*5430*/  @!PT LDS RZ, [RZ] ;  /* 0x00000000fffff984 */ /* 0x000fe20000000800 */
[----:B------:R2:W-:Y:S06]  /*5440*/  MEMBAR.ALL.CTA ;  /* 0x0000000000007992 */ /* 0x0005ec0000008000 */
[----:B--2---:R-:W2:Y:S01]  /*5450*/  FENCE.VIEW.ASYNC.S ;  /* 0x00000000000073c6 */ /* 0x004ea20000000000 */
[----:B------:R-:W1:Y:S08]  /*5460*/  @!P1 LDC R12, c[0x0][0xb20] ;  /* 0x0002c800ff0c9b82 */ /* 0x000e700000000800 */
[----:B------:R-:W1:Y:S01]  /*5470*/  @!P1 LDC R7, c[0x0][0xb0c] ;  /* 0x0002c300ff079b82 */ /* 0x000e620000000800 */
[----:B--2---:R2:W-:Y:S01]  /*5480*/  SYNCS.ARRIVE.TRANS64.RED.A1T0 RZ, [R0+URZ], RZ ;  /* 0x000000ff00ff79a7 */ /* 0x0045e200081004ff */
[----:B---3--:R-:W-:Y:S04]  /*5490*/  LOP3.LUT P4, RZ, R18, 0x1, RZ, 0xc0, !PT ;  /* 0x0000000112ff7812 */ /* 0x008fe8000788c0ff */
[----:B------:R-:W-:Y:S09]  /*54a0*/  P2R R77, PR, RZ, 0x10 ;  /* 0x00000010ff4d7803 */ /* 0x000ff20000000000 */
[----:B------:R-:W-:Y:S02]  /*54b0*/  @P4 MOV R30, R16 ;  /* 0x00000010001e4202 */ /* 0x000fe40000000f00 */
[----:B------:R-:W-:Y:S01]  /*54c0*/  @P4 LOP3.LUT R29, R17, 0xffff, RZ, 0xc0, !PT ;  /* 0x0000ffff111d4812 */ /* 0x000fe200078ec0ff */
[----:B--2-4-:R-:W-:Y:S06]  /*54d0*/  @!P0 BRA `(.L_x_88) ;  /* 0x0000000000a48947 */ /* 0x014fec0003800000 */
[----:B------:R-:W-:Y:S01]  /*54e0*/  IMAD.HI.U32 R0, R66, R25, RZ ;  /* 0x0000001942007227 */ /* 0x000fe200078e00ff */
[----:B------:R-:W-:Y:S02]  /*54f0*/  ISETP.NE.AND P0, PT, R24, 0x1, PT ;  /* 0x000000011800780c */ /* 0x000fe40003f05270 */
[----:B------:R-:W-:Y:S01]  /*5500*/  ISETP.NE.AND P2, PT, R26, 0x1, PT ;  /* 0x000000011a00780c */ /* 0x000fe20003f45270 */
[----:B------:R-:W-:Y:S01]  /*5510*/  IMAD.HI.U32 R4, R67, R60, RZ ;  /* 0x0000003c43047227 */ /* 0x000fe200078e00ff */
[----:B------:R-:W-:Y:S02]  /*5520*/  SHF.R.U32.HI R0, RZ, R65, R0 ;  /* 0x00000041ff007219 */ /* 0x000fe40000011600 */
[----:B------:R-:W-:Y:S01]  /*5530*/  ISETP.NE.AND P3, PT, R28, 0x1, PT ;  /* 0x000000011c00780c */ /* 0x000fe20003f65270 */
[----:B------:R-:W-:Y:S01]  /*5540*/  IMAD.HI.U32 R6, R29, R25, RZ ;  /* 0x000000191d067227 */ /* 0x000fe200078e00ff */
[-C--:B------:R-:W-:Y:S02]  /*5550*/  SHF.R.U32.HI R4, RZ, R61.reuse, R4 ;  /* 0x0000003dff047219 */ /* 0x080fe40000011604 */
[----:B------:R-:W-:Y:S01]  /*5560*/  SEL R0, R66, R0, !P0 ;  /* 0x0000000042007207 */ /* 0x000fe20004000000 */
[----:B------:R-:W-:Y:S01]  /*5570*/  IMAD.HI.U32 R5, R30, R60, RZ ;  /* 0x0000003c1e057227 */ /* 0x000fe200078e00ff */
[----:B------:R-:W-:Y:S03]  /*5580*/  SEL R4, R67, R4, !P3 ;  /* 0x0000000443047207 */ /* 0x000fe60005800000 */
[-C--:B------:R-:W-:Y:S01]  /*5590*/  IMAD.HI.U32 R3, R0, R22.reuse, RZ ;  /* 0x0000001600037227 */ /* 0x080fe200078e00ff */
[----:B------:R-:W-:Y:S03]  /*55a0*/  SHF.R.U32.HI R5, RZ, R61, R5 ;  /* 0x0000003dff057219 */ /* 0x000fe60000011605 */
[----:B------:R-:W-:Y:S01]  /*55b0*/  IMAD.HI.U32 R2, R4, R22, RZ ;  /* 0x0000001604027227 */ /* 0x000fe200078e00ff */
[----:B------:R-:W-:Y:S02]  /*55c0*/  @P2 SHF.R.U32.HI R0, RZ, R23, R3 ;  /* 0x00000017ff002219 */ /* 0x000fe40000011603 */
[----:B------:R-:W-:Y:S02]  /*55d0*/  SHF.R.U32.HI R3, RZ, R65, R6 ;  /* 0x00000041ff037219 */ /* 0x000fe40000011606 */
[----:B------:R-:W-:Y:S01]  /*55e0*/  @P2 SHF.R.U32.HI R4, RZ, R23, R2 ;  /* 0x00000017ff042219 */ /* 0x000fe20000011602 */
[----:B------:R-:W-:Y:S01]  /*55f0*/  IMAD R0, R26, R0, RZ ;  /* 0x000000001a007224 */ /* 0x000fe200078e02ff */
[----:B------:R-:W-:Y:S02]  /*5600*/  SEL R3, R29, R3, !P0 ;  /* 0x000000031d037207 */ /* 0x000fe40004000000 */
[----:B------:R-:W-:Y:S01]  /*5610*/  SEL R2, R30, R5, !P3 ;  /* 0x000000051e027207 */ /* 0x000fe20005800000 */
[----:B------:R-:W-:Y:S01]  /*5620*/  IMAD R5, R26, R4, RZ ;  /* 0x000000041a057224 */ /* 0x000fe200078e02ff */
[C---:B------:R-:W-:Y:S01]  /*5630*/  ISETP.GE.AND P0, PT, R3.reuse, R0, PT ;  /* 0x000000000300720c */ /* 0x040fe20003f06270 */
[C---:B------:R-:W-:Y:S03]  /*5640*/  IMAD.HI.U32 R0, R3.reuse, R22, RZ ;  /* 0x0000001603007227 */ /* 0x040fe600078e00ff */
[C---:B------:R-:W-:Y:S02]  /*5650*/  ISETP.GE.OR P0, PT, R2.reuse, R5, P0 ;  /* 0x000000050200720c */ /* 0x040fe40000706670 */
[----:B------:R-:W-:Y:S04]  /*5660*/  SHF.R.U32.HI R0, RZ, R23, R0 ;  /* 0x00000017ff007219 */ /* 0x000fe80000011600 */
[C---:B------:R-:W-:Y:S05]  /*5670*/  SEL R6, R3.reuse, R0, !P2 ;  /* 0x0000000003067207 */ /* 0x040fea0005000000 */
        /* <DEDUP_REMOVED lines=14> */
[----:B------:R-:W-:Y:S07]  /*5760*/  IMAD R29, R3, R24, R29 ;  /* 0x00000018031d7224 */ /* 0x000fee00078e021d */
.L_x_88:
[----:B-1----:R-:W-:Y:S01]  /*5770*/  @!P1 ISETP.NE.AND P0, PT, R8, 0x1, PT ;  /* 0x000000010800980c */ /* 0x002fe20003f05270 */
[----:B------:R-:W-:Y:S01]  /*5780*/  @!P1 IMAD.HI.U32 R2, R29, R9, RZ ;  /* 0x000000091d029227 */ /* 0x000fe200078e00ff */
[----:B------:R-:W-:Y:S01]  /*5790*/  R2UR UR42, R15 ;  /* 0x000000000f2a72ca */ /* 0x000fe200000e0000 */
[----:B------:R-:W-:Y:S01]  /*57a0*/  BSSY.RECONVERGENT B6, `(.L_x_89) ;  /* 0x0000031000067945 */ /* 0x000fe20003800200 */
[----:B------:R-:W-:Y:S01]  /*57b0*/  R2UR UR41, R14 ;  /* 0x000000000e2972ca */ /* 0x000fe200000e0000 */
[----:B------:R-:W-:Y:S01]  /*57c0*/  @!P1 IMAD.HI.U32 R0, R30, R10, RZ ;  /* 0x0000000a1e009227 */ /* 0x000fe200078e00ff */
[----:B------:R-:W-:Y:S02]  /*57d0*/  @!P1 SHF.R.U32.HI R2, RZ, R12, R2 ;  /* 0x0000000cff029219 */ /* 0x000fe40000011602 */
[----:B------:R-:W-:Y:S01]  /*57e0*/  @!P1 ISETP.NE.AND P2, PT, R7, 0x1, PT ;  /* 0x000000010700980c */ /* 0x000fe20003f45270 */
[----:B------:R-:W-:Y:S01]  /*57f0*/  VIADD R79, R79, 0x1 ;  /* 0x000000014f4f7836 */ /* 0x000fe20000000000 */
[----:B------:R-:W-:Y:S02]  /*5800*/  @!P1 SEL R2, R29, R2, !P0 ;  /* 0x000000021d029207 */ /* 0x000fe40004000000 */
[----:B------:R-:W-:Y:S02]  /*5810*/  @!P1 SHF.R.U32.HI R0, RZ, R11, R0 ;  /* 0x0000000bff009219 */ /* 0x000fe40000011600 */
[----:B------:R-:W-:Y:S01]  /*5820*/  LOP3.LUT P0, RZ, R70, 0x3f0, RZ, 0xc0, !PT ;  /* 0x000003f046ff7812 */ /* 0x000fe2000780c0ff */
[----:B------:R-:W-:Y:S01]  /*5830*/  USHF.L.U32 UR42, UR42, 0x6, URZ ;  /* 0x000000062a2a7899 */ /* 0x000fe200080006ff */
[----:B------:R-:W-:Y:S01]  /*5840*/  @!P1 SEL R3, R30, R0, !P2 ;  /* 0x000000001e039207 */ /* 0x000fe20005000000 */
[----:B------:R-:W-:Y:S01]  /*5850*/  USHF.L.U32 UR41, UR41, 0x8, URZ ;  /* 0x0000000829297899 */ /* 0x000fe200080006ff */
[----:B------:R-:W-:Y:S03]  /*5860*/  @P4 SHF.R.U32.HI R71, RZ, 0x10, R17 ;  /* 0x00000010ff474819 */ /* 0x000fe60000011611 */
[----:B------:R-:W-:Y:S02]  /*5870*/  @!P1 IMAD.IADD R0, R2, 0x1, -R3 ;  /* 0x0000000102009824 */ /* 0x000fe400078e0a03 */
[----:B------:R-:W-:Y:S02]  /*5880*/  @!P1 IMAD.IADD R2, R3, 0x1, -R2 ;  /* 0x0000000103029824 */ /* 0x000fe400078e0a02 */
[----:B------:R-:W-:Y:S02]  /*5890*/  @!P1 IMAD R30, R0, R7, R30 ;  /* 0x00000007001e9224 */ /* 0x000fe400078e021e */
[----:B------:R-:W-:Y:S01]  /*58a0*/  @!P1 IMAD R29, R2, R8, R29 ;  /* 0x00000008021d9224 */ /* 0x000fe200078e021d */
[----:B------:R-:W-:Y:S06]  /*58b0*/  @!P0 BRA `(.L_x_90) ;  /* 0x00000000007c8947 */ /* 0x000fec0003800000 */
[----:B------:R-:W1:Y:S01]  /*58c0*/  LDCU.64 UR8, c[0x4][0x80] ;  /* 0x01001000ff0877ac */ /* 0x000e620008000a00 */
[----:B------:R-:W-:Y:S01]  /*58d0*/  MOV R2, 0x0 ;  /* 0x0000000000027802 */ /* 0x000fe20000000f00 */
[----:B------:R-:W-:Y:S02]  /*58e0*/  HFMA2 R12, -RZ, RZ, 0, 5.9604644775390625e-08 ;  /* 0x00000001ff0c7431 */ /* 0x000fe400000001ff */
[----:B------:R-:W-:Y:S01]  /*58f0*/  IMAD.MOV.U32 R8, RZ, RZ, 0x70 ;  /* 0x00000070ff087424 */ /* 0x000fe200078e00ff */
[----:B------:R2:W3:Y:S01]  /*5900*/  LDC.64 R14, c[0x4][R2] ;  /* 0x01000000020e7b82 */ /* 0x0004e20000000a00 */
[----:B------:R-:W4:Y:S01]  /*5910*/  LDCU.64 UR6, c[0x4][0x88] ;  /* 0x01001100ff0677ac */ /* 0x000f220008000a00 */
[----:B------:R-:W-:Y:S01]  /*5920*/  IMAD.MOV.U32 R13, RZ, RZ, RZ ;  /* 0x000000ffff0d7224 */ /* 0x000fe200078e00ff */
[----:B------:R-:W2:Y:S01]  /*5930*/  LDCU.64 UR4, c[0x4][0x8] ;  /* 0x01000100ff0477ac */ /* 0x000ea20008000a00 */
[----:B-1----:R-:W-:Y:S01]  /*5940*/  MOV R5, UR9 ;  /* 0x0000000900057c02 */ /* 0x002fe20008000f00 */
[----:B------:R-:W-:Y:S01]  /*5950*/  IMAD.U32 R4, RZ, RZ, UR8 ;  /* 0x00000008ff047e24 */ /* 0x000fe2000f8e00ff */
[----:B----4-:R-:W-:Y:S01]  /*5960*/  MOV R7, UR7 ;  /* 0x0000000700077c02 */ /* 0x010fe20008000f00 */
[----:B------:R-:W-:Y:S01]  /*5970*/  IMAD.U32 R6, RZ, RZ, UR6 ;  /* 0x00000006ff067e24 */ /* 0x000fe2000f8e00ff */
[----:B--2---:R-:W-:Y:S01]  /*5980*/  MOV R11, UR5 ;  /* 0x00000005000b7c02 */ /* 0x004fe20008000f00 */
[----:B------:R-:W-:Y:S02]  /*5990*/  IMAD.U32 R10, RZ, RZ, UR4 ;  /* 0x00000004ff0a7e24 */ /* 0x000fe4000f8e00ff */
[----:B------:R-:W-:Y:S07]  /*59a0*/  LEPC R20, `(.L_x_91) ;  /* 0x000000001014794e */ /* 0x000fee0000000000 */
[----:B---3-5:R-:W-:Y:S05]  /*59b0*/  CALL.ABS.NOINC R14 ;  /* 0x000000000e007343 */ /* 0x028fea0003c00000 */
.L_x_91:
[----:B------:R-:W1:Y:S01]  /*59c0*/  LDCU.64 UR8, c[0x4][0x80] ;  /* 0x01001000ff0877ac */ /* 0x000e620008000a00 */
[----:B------:R-:W2:Y:S01]  /*59d0*/  LDC.64 R2, c[0x4][R2] ;  /* 0x0100000002027b82 */ /* 0x000ea20000000a00 */
[----:B------:R-:W-:Y:S02]  /*59e0*/  HFMA2 R12, -RZ, RZ, 0, 5.9604644775390625e-08 ;  /* 0x00000001ff0c7431 */ /* 0x000fe400000001ff */
[----:B------:R-:W-:Y:S02]  /*59f0*/  IMAD.MOV.U32 R8, RZ, RZ, 0x70 ;  /* 0x00000070ff087424 */ /* 0x000fe400078e00ff */
[----:B------:R-:W-:Y:S01]  /*5a00*/  IMAD.MOV.U32 R13, RZ, RZ, RZ ;  /* 0x000000ffff0d7224 */ /* 0x000fe200078e00ff */
[----:B------:R-:W3:Y:S01]  /*5a10*/  LDCU.64 UR6, c[0x4][0x88] ;  /* 0x01001100ff0677ac */ /* 0x000ee20008000a00 */
[----:B------:R-:W4:Y:S01]  /*5a20*/  LDCU.64 UR4, c[0x4][0x8] ;  /* 0x01000100ff0477ac */ /* 0x000f220008000a00 */
[----:B-1----:R-:W-:Y:S02]  /*5a30*/  MOV R4, UR8 ;  /* 0x0000000800047c02 */ /* 0x002fe40008000f00 */
[----:B------:R-:W-:Y:S02]  /*5a40*/  MOV R5, UR9 ;  /* 0x0000000900057c02 */ /* 0x000fe40008000f00 */
[----:B---3--:R-:W-:Y:S01]  /*5a50*/  MOV R7, UR7 ;  /* 0x0000000700077c02 */ /* 0x008fe20008000f00 */
[----:B------:R-:W-:Y:S01]  /*5a60*/  IMAD.U32 R6, RZ, RZ, UR6 ;  /* 0x00000006ff067e24 */ /* 0x000fe2000f8e00ff */
[----:B----4-:R-:W-:Y:S01]  /*5a70*/  MOV R11, UR5 ;  /* 0x00000005000b7c02 */ /* 0x010fe20008000f00 */
[----:B------:R-:W-:Y:S02]  /*5a80*/  IMAD.U32 R10, RZ, RZ, UR4 ;  /* 0x00000004ff0a7e24 */ /* 0x000fe4000f8e00ff */
[----:B------:R-:W-:Y:S07]  /*5a90*/  LEPC R20, `(.L_x_90) ;  /* 0x000000001014794e */ /* 0x000fee0000000000 */
[----:B--2---:R-:W-:Y:S05]  /*5aa0*/  CALL.ABS.NOINC R2 ;  /* 0x0000000002007343 */ /* 0x004fea0003c00000 */
.L_x_90:
[----:B------:R-:W-:Y:S05]  /*5ab0*/  BSYNC.RECONVERGENT B6 ;  /* 0x0000000000067941 */ /* 0x000fea0003800200 */
.L_x_89:
[----:B------:R-:W-:Y:S01]  /*5ac0*/  ISETP.NE.U32.AND P4, PT, R58, RZ, PT ;  /* 0x000000ff3a00720c */ /* 0x000fe20003f85070 */
[----:B------:R-:W-:Y:S01]  /*5ad0*/  UISETP.NE.AND UP2, UPT, UR50, URZ, UPT ;  /* 0x000000ff3200728c */ /* 0x000fe2000bf45270 */
[----:B------:R-:W-:Y:S01]  /*5ae0*/  ISETP.NE.U32.AND P2, PT, RZ, UR38, PT ;  /* 0x00000026ff007c0c */ /* 0x000fe2000bf45070 */
[----:B------:R-:W-:Y:S01]  /*5af0*/  UISETP.NE.U32.AND UP1, UPT, UR44, URZ, UPT ;  /* 0x000000ff2c00728c */ /* 0x000fe2000bf25070 */
[----:B------:R-:W-:Y:S01]  /*5b00*/  ISETP.NE.AND.EX P4, PT, R59, RZ, PT, P4 ;  /* 0x000000ff3b00720c */ /* 0x000fe20003f85340 */
[----:B------:R-:W-:Y:S01]  /*5b10*/  UPLOP3.LUT UP0, UPT, UPT, UPT, UPT, 0x40, 0x4 ;  /* 0x000000000004789c */ /* 0x000fe20003f0e870 */
[----:B------:R-:W-:Y:S01]  /*5b20*/  ISETP.NE.AND.EX P2, PT, RZ, UR39, PT, P2 ;  /* 0x00000027ff007c0c */ /* 0x000fe2000bf45320 */
[----:B------:R-:W-:Y:S01]  /*5b30*/  UISETP.NE.AND.EX UP1, UPT, UR45, URZ, UPT, UP1 ;  /* 0x000000ff2d00728c */ /* 0x000fe2000bf25310 */
[----:B------:R-:W-:Y:S04]  /*5b40*/  PLOP3.LUT P1, PT, PT, PT, UP2, 0x80, 0x8 ;  /* 0x000000000008781c */ /* 0x000fe80003f2f028 */
[----:B------:R-:W-:Y:S06]  /*5b50*/  @UP2 UPLOP3.LUT UP0, UPT, UPT, UPT, UP1, 0x80, 0x8 ;  /* 0x000000000008289c */ /* 0x000fec0003f0f010 */
[----:B------:R-:W-:Y:S01]  /*5b60*/  PLOP3.LUT P0, PT, PT, PT, UP0, 0x80, 0x8 ;  /* 0x000000000008781c */ /* 0x000fe20003f0f008 */
[----:B------:R-:W-:Y:S01]  /*5b70*/  @!UPT UIADD3 URZ, UPT, UPT, URZ, URZ, URZ ;  /* 0x000000fffffff290 */ /* 0x000fe2000fffe0ff */
[----:B------:R-:W-:Y:S11]  /*5b80*/  BRA.U !UP1, `(.L_x_92) ;  /* 0x0000000109387547 */ /* 0x000ff6000b800000 */
[----:B------:R-:W-:Y:S01]  /*5b90*/  UISETP.NE.U32.AND UP0, UPT, UR38, URZ, UPT ;  /* 0x000000ff2600728c */ /* 0x000fe2000bf05070 */
[----:B------:R-:W-:Y:S02]  /*5ba0*/  HFMA2 R0, -RZ, RZ, 0, 5.9604644775390625e-08 ;  /* 0x00000001ff007431 */ /* 0x000fe400000001ff */
[----:B------:R-:W-:Y:S01]  /*5bb0*/  IMAD.MOV.U32 R64, RZ, RZ, 0x1 ;  /* 0x00000001ff407424 */ /* 0x000fe200078e00ff */
[----:B------:R-:W-:Y:S06]  /*5bc0*/  UISETP.NE.AND.EX UP0, UPT, UR39, URZ, UPT, UP0 ;  /* 0x000000ff2700728c */ /* 0x000fec000bf05300 */
[----:B------:R-:W-:Y:S05]  /*5bd0*/  PLOP3.LUT P3, PT, PT, PT, UP0, 0x80, 0x8 ;  /* 0x000000000008781c */ /* 0x000fea0003f6f008 */
[----:B------:R-:W1:Y:S01]  /*5be0*/  @UP0 LDCU.64 UR6, c[0x0][0x888] ;  /* 0x00011100ff0607ac */ /* 0x000e620008000a00 */
[----:B------:R-:W-:Y:S07]  /*5bf0*/  @UP0 UIMAD UR4, UR36, UR44, URZ ;  /* 0x0000002c240402a4 */ /* 0x000fee000f8e02ff */
[----:B------:R-:W-:Y:S01]  /*5c00*/  @!P3 PRMT R64, R0, 0x7610, R64 ;  /* 0x000076100040b816 */ /* 0x000fe20000000040 */
[----:B-1----:R-:W-:Y:S03]  /*5c10*/  @UP0 UIMAD.WIDE UR6, UR4, 0x4, UR6 ;  /* 0x00000004040608a5 */ /* 0x002fe6000f8e0206 */
[----:B------:R-:W1:Y:S03]  /*5c20*/  @!UP0 LDCU UR4, c[0x0][0x880] ;  /* 0x00011000ff0487ac */ /* 0x000e660008000800 */
[----:B------:R-:W-:Y:S01]  /*5c30*/  IMAD.U32 R2, RZ, RZ, UR6 ;  /* 0x00000006ff027e24 */ /* 0x000fe2000f8e00ff */
[----:B------:R-:W-:Y:S05]  /*5c40*/  MOV R3, UR7 ;  /* 0x0000000700037c02 */ /* 0x000fea0008000f00 */
[----:B-----5:R2:W5:Y:S02]  /*5c50*/  @P3 LDG.E R35, desc[UR46][R2.64] ;  /* 0x0000002e02233981 */ /* 0x020564000c1e1900 */
[----:B-12---:R-:W-:Y:S02]  /*5c60*/  @!P3 IMAD.U32 R35, RZ, RZ, UR4 ;  /* 0x00000004ff23be24 */ /* 0x006fe4000f8e00ff */
.L_x_92:
[----:B------:R-:W-:Y:S05]  /*5c70*/  @!P4 BRA `(.L_x_93) ;  /* 0x000000000020c947 */ /* 0x000fea0003800000 */
[----:B------:R-:W-:Y:S04]  /*5c80*/  ISETP.NE.U32.AND P3, PT, R56, RZ, PT ;  /* 0x000000ff3800720c */ /* 0x000fe80003f65070 */
[----:B------:R-:W-:Y:S11]  /*5c90*/  ISETP.NE.AND.EX P3, PT, R57, RZ, PT, P3 ;  /* 0x000000ff3900720c */ /* 0x000ff60003f65330 */
[----:B------:R-:W-:Y:S02]  /*5ca0*/  @!UPT UIADD3 URZ, UPT, UPT, URZ, URZ, URZ ;  /* 0x000000fffffff290 */ /* 0x000fe4000fffe0ff */
[----:B------:R-:W1:Y:S01]  /*5cb0*/  @P3 LDC.64 R2, c[0x0][0x8a8] ;  /* 0x00022a00ff023b82 */ /* 0x000e620000000a00 */
[----:B------:R-:W-:Y:S04]  /*5cc0*/  @P3 IMAD R0, R58, UR36, RZ ;  /* 0x000000243a003c24 */ /* 0x000fe8000f8e02ff */
[----:B-1----:R-:W-:Y:S05]  /*5cd0*/  @P3 IMAD.WIDE R2, R0, 0x4, R2 ;  /* 0x0000000400023825 */ /* 0x002fea00078e0202 */
[----:B-----5:R1:W5:Y:S02]  /*5ce0*/  @P3 LDG.E R33, desc[UR46][R2.64] ;  /* 0x0000002e02213981 */ /* 0x020364000c1e1900 */
[----:B-1----:R-:W2:Y:S02]  /*5cf0*/  @!P3 LDC R33, c[0x0][0x8a0] ;  /* 0x00022800ff21bb82 */ /* 0x002ea40000000800 */
.L_x_93:
[----:B-----5:R-:W-:Y:S01]  /*5d00*/  FSETP.NEU.AND P3, PT, R35, RZ, PT ;  /* 0x000000ff2300720b */ /* 0x020fe20003f6d000 */
[----:B------:R-:W-:Y:S01]  /*5d10*/  IMAD.SHL.U32 R87, R68, 0x4, RZ ;  /* 0x0000000444577824 */ /* 0x000fe200078e00ff */
[----:B------:R-:W-:Y:S01]  /*5d20*/  SEL R4, RZ, 0xffffffff, P2 ;  /* 0xffffffffff047807 */ /* 0x000fe20001000000 */
[----:B------:R-:W-:Y:S01]  /*5d30*/  BSSY B1, `(.L_x_94) ;  /* 0x0000042000017945 */ /* 0x000fe20003800000 */
[----:B------:R-:W-:Y:S01]  /*5d40*/  @P1 LOP3.LUT P2, RZ, R64, 0xff, RZ, 0xc0, !PT ;  /* 0x000000ff40ff1812 */ /* 0x000fe2000784c0ff */
[----:B------:R-:W-:Y:S01]  /*5d50*/  VIADD R82, R87, UR48 ;  /* 0x0000003057527c36 */ /* 0x000fe20008000000 */
[----:B------:R-:W-:Y:S01]  /*5d60*/  @P1 SEL R0, RZ, 0xffffffff, P3 ;  /* 0xffffffffff001807 */ /* 0x000fe20001800000 */
[----:B------:R-:W-:Y:S01]  /*5d70*/  IMAD.MOV.U32 R88, RZ, RZ, 0x1 ;  /* 0x00000001ff587424 */ /* 0x000fe200078e00ff */
[----:B------:R-:W-:Y:S01]  /*5d80*/  LEA R83, R31, UR48, 0x3 ;  /* 0x000000301f537c11 */ /* 0x000fe2000f8e18ff */
[----:B------:R-:W-:Y:S01]  /*5d90*/  IMAD.MOV.U32 R86, RZ, RZ, RZ ;  /* 0x000000ffff567224 */ /* 0x000fe200078e00ff */
[----:B------:R-:W-:Y:S02]  /*5da0*/  @P0 SEL R0, R4, R0, !P2 ;  /* 0x0000000004000207 */ /* 0x000fe40005000000 */
[----:B------:R-:W-:Y:S02]  /*5db0*/  CS2R R46, SRZ ;  /* 0x00000000002e7805 */ /* 0x000fe4000001ff00 */
[----:B------:R-:W-:Y:S02]  /*5dc0*/  SHF.L.U32 R2, R73, 0x1f, RZ ;  /* 0x0000001f49027819 */ /* 0x000fe400000006ff */
[----:B------:R-:W-:Y:S02]  /*5dd0*/  CS2R R44, SRZ ;  /* 0x00000000002c7805 */ /* 0x000fe4000001ff00 */
[----:B------:R-:W-:Y:S02]  /*5de0*/  @P1 LOP3.LUT R0, R0, 0x1, RZ, 0xc0, !PT ;  /* 0x0000000100001812 */ /* 0x000fe400078ec0ff */
[----:B------:R-:W-:Y:S02]  /*5df0*/  CS2R R42, SRZ ;  /* 0x00000000002a7805 */ /* 0x000fe4000001ff00 */
[----:B------:R-:W-:Y:S02]  /*5e00*/  PLOP3.LUT P2, PT, PT, PT, UP1, 0x80, 0x8 ;  /* 0x000000000008781c */ /* 0x000fe40003f4f018 */
[----:B------:R-:W-:Y:S02]  /*5e10*/  CS2R R40, SRZ ;  /* 0x0000000000287805 */ /* 0x000fe4000001ff00 */
[----:B------:R-:W-:Y:S02]  /*5e20*/  ISETP.NE.U32.OR P6, PT, R0, 0x1, !P1 ;  /* 0x000000010000780c */ /* 0x000fe40004fc5470 */
[----:B------:R-:W-:Y:S02]  /*5e30*/  CS2R R50, SRZ ;  /* 0x0000000000327805 */ /* 0x000fe4000001ff00 */
[----:B------:R-:W-:Y:S02]  /*5e40*/  LEA.HI R34, R31, R31, RZ, 0x1 ;  /* 0x0000001f1f227211 */ /* 0x000fe400078f08ff */
[----:B------:R-:W-:Y:S02]  /*5e50*/  CS2R R48, SRZ ;  /* 0x0000000000307805 */ /* 0x000fe4000001ff00 */
[----:B------:R-:W-:Y:S02]  /*5e60*/  LOP3.LUT P4, R78, R64, 0xff, RZ, 0xc0, !PT ;  /* 0x000000ff404e7812 */ /* 0x000fe4000788c0ff */
[----:B------:R-:W-:Y:S02]  /*5e70*/  CS2R R54, SRZ ;  /* 0x0000000000367805 */ /* 0x000fe4000001ff00 */
[----:B------:R-:W-:Y:S02]  /*5e80*/  SEL R3, RZ, 0xffffffff, P3 ;  /* 0xffffffffff037807 */ /* 0x000fe40001800000 */
[----:B------:R-:W-:Y:S02]  /*5e90*/  CS2R R52, SRZ ;  /* 0x0000000000347805 */ /* 0x000fe4000001ff00 */
[----:B------:R-:W-:Y:S01]  /*5ea0*/  P2R R80, PR, RZ, 0x40 ;  /* 0x00000040ff507803 */ /* 0x000fe20000000000 */
[----:B------:R-:W-:Y:S01]  /*5eb0*/  VIADD R84, R82, 0x400 ;  /* 0x0000040052547836 */ /* 0x000fe20000000000 */
[----:B------:R-:W-:Y:S01]  /*5ec0*/  @P2 SEL R3, R4, R3, !P4 ;  /* 0x0000000304032207 */ /* 0x000fe20006000000 */
[----:B------:R-:W-:Y:S01]  /*5ed0*/  IMAD.IADD R81, R74, 0x1, R82 ;  /* 0x000000014a517824 */ /* 0x000fe200078e0252 */
[----:B------:R-:W-:Y:S02]  /*5ee0*/  @P6 SHF.L.U32 R0, RZ, 0x1f, RZ ;  /* 0x0000001fff006819 */ /* 0x000fe400000006ff */
[----:B------:R-:W-:Y:S02]  /*5ef0*/  LOP3.LUT R3, R3, 0x1, RZ, 0xc0, !PT ;  /* 0x0000000103037812 */ /* 0x000fe400078ec0ff */
[----:B------:R1:W3:Y:S02]  /*5f00*/  @P6 SYNCS.PHASECHK.TRANS64.TRYWAIT P1, [UR48+0x40], R0 ;  /* 0x00004000ff0065a7 */ /* 0x0002e40008021130 */
[----:B------:R-:W-:Y:S04]  /*5f10*/  ISETP.NE.U32.AND P5, PT, R3, 0x1, PT ;  /* 0x000000010300780c */ /* 0x000fe80003fa5070 */
[----:B------:R-:W-:Y:S01]  /*5f20*/  P2R R89, PR, RZ, 0x20 ;  /* 0x00000020ff597803 */ /* 0x000fe20000000000 */
[----:B------:R4:W2:Y:S01]  /*5f30*/  SYNCS.PHASECHK.TRANS64.TRYWAIT P0, [R83+URZ+0xb0], R2 ;  /* 0x0000b002530075a7 */ /* 0x0008a200080011ff */
[C---:B-1----:R-:W-:Y:S01]  /*5f40*/  IMAD.SHL.U32 R0, R34.reuse, 0x80, RZ ;  /* 0x0000008022007824 */ /* 0x042fe200078e00ff */
[----:B------:R-:W-:Y:S04]  /*5f50*/  LOP3.LUT R34, R34, 0xffe, RZ, 0xc0, !PT ;  /* 0x00000ffe22227812 */ /* 0x000fe800078ec0ff */
[----:B------:R-:W-:Y:S01]  /*5f60*/  LOP3.LUT R0, R0, 0xffffff00, RZ, 0xc0, !PT ;  /* 0xffffff0000007812 */ /* 0x000fe200078ec0ff */
[----:B------:R-:W-:Y:S04]  /*5f70*/  IMAD.IADD R34, R31, 0x1, -R34 ;  /* 0x000000011f227824 */ /* 0x000fe800078e0a22 */
[----:B------:R-:W-:Y:S04]  /*5f80*/  IMAD.IADD R0, R32, 0x1, R0 ;  /* 0x0000000120007824 */ /* 0x000fe800078e0200 */
[----:B------:R-:W-:Y:S01]  /*5f90*/  IMAD R34, R34, 0x100000, R0 ;  /* 0x0010000022227824 */ /* 0x000fe200078e0200 */
[----:B---3--:R-:W-:Y:S01]  /*5fa0*/  @P6 SEL R88, RZ, 0x1, !P1 ;  /* 0x00000001ff586807 */ /* 0x008fe20004800000 */
[----:B----4-:R-:W-:Y:S06]  /*5fb0*/  @!P6 BRA `(.L_x_95) ;  /* 0x000000000064e947 */ /* 0x010fec0003800000 */
[----:B------:R-:W-:Y:S01]  /*5fc0*/  @P5 IMAD R5, R75, 0x4, R84 ;  /* 0x000000044b055824 */ /* 0x000fe200078e0254 */
[----:B------:R-:W-:Y:S01]  /*5fd0*/  ISETP.NE.AND P1, PT, R88, RZ, PT ;  /* 0x000000ff5800720c */ /* 0x000fe20003f25270 */
[----:B------:R-:W-:Y:S01]  /*5fe0*/  IMAD.MOV.U32 R46, RZ, RZ, RZ ;  /* 0x000000ffff2e7224 */ /* 0x000fe200078e00ff */
[----:B------:R-:W-:Y:S01]  /*5ff0*/  BSSY B0, `(.L_x_96) ;  /* 0x000000d000007945 */ /* 0x000fe20003800000 */
[----:B------:R-:W-:Y:S01]  /*6000*/  @P5 IMAD.IADD R4, R74, 0x1, R5 ;  /* 0x000000014a045824 */ /* 0x000fe200078e0205 */
[----:B------:R-:W-:Y:S02]  /*6010*/  CS2R R42, SRZ ;  /* 0x00000000002a7805 */ /* 0x000fe4000001ff00 */
[----:B------:R-:W-:Y:S02]  /*6020*/  CS2R R40, SRZ ;  /* 0x0000000000287805 */ /* 0x000fe4000001ff00 */
[----:B------:R-:W-:Y:S02]  /*6030*/  CS2R R44, SRZ ;  /* 0x00000000002c7805 */ /* 0x000fe4000001ff00 */
[----:B------:R-:W-:Y:S02]  /*6040*/  CS2R R54, SRZ ;  /* 0x0000000000367805 */ /* 0x000fe4000001ff00 */
[----:B------:R-:W-:Y:S02]  /*6050*/  CS2R R52, SRZ ;  /* 0x0000000000347805 */ /* 0x000fe4000001ff00 */
[----:B------:R-:W-:Y:S02]  /*6060*/  CS2R R50, SRZ ;  /* 0x0000000000327805 */ /* 0x000fe4000001ff00 */
[----:B------:R-:W-:Y:S01]  /*6070*/  CS2R R48, SRZ ;  /* 0x0000000000307805 */ /* 0x000fe2000001ff00 */
[----:B------:R-:W-:Y:S06]  /*6080*/  @P1 BRA `(.L_x_97) ;  /* 0x00000000000c1947 */ /* 0x000fec0003800000 */
[----:B------:R-:W-:Y:S04]  /*6090*/  SHF.L.U32 R3, RZ, 0x1f, RZ ;  /* 0x0000001fff037819 */ /* 0x000fe800000006ff */
[----:B------:R-:W1:Y:S02]  /*60a0*/  SYNCS.PHASECHK.TRANS64.TRYWAIT P1, [UR48+0x40], R3 ;  /* 0x00004003ff0075a7 */ /* 0x000e640008021130 */
[----:B-1----:R-:W-:Y:S05]  /*60b0*/  @!P1 BRA `(.L_x_98) ;  /* 0x00000058009c9947 */ /* 0x002fea0003800000 */
.L_x_97:
[----:B------:R-:W-:Y:S05]  /*60c0*/  BSYNC B0 ;  /* 0x0000000000007941 */ /* 0x000fea0003800000 */
.L_x_96:
[----:B------:R-:W-:Y:S01]  /*60d0*/  ISETP.NE.AND P1, PT, R89, RZ, PT ;  /* 0x000000ff5900720c */ /* 0x000fe20003f25270 */
[----:B------:R-:W-:Y:S11]  /*60e0*/  HFMA2 R86, -RZ, RZ, 0, 5.9604644775390625e-08 ;  /* 0x00000001ff567431 */ /* 0x000ff600000001ff */
[----:B------:R-:W-:Y:S01]  /*60f0*/  @!UPT UIADD3 URZ, UPT, UPT, URZ, URZ, URZ ;  /* 0x000000fffffff290 */ /* 0x000fe2000fffe0ff */
[----:B------:R-:W-:Y:S05]  /*6100*/  @P1 WARPSYNC.ALL ;  /* 0x0000000000001948 */ /* 0x000fea0003800000 */
[----:B------:R3:W4:Y:S04]  /*6110*/  @P1 LDSM.16.M88.4 R40, [R5] ;  /* 0x000000000528183b */ /* 0x0007280000000200 */
[----:B------:R3:W1:Y:S04]  /*6120*/  @P1 LDSM.16.M88.4 R44, [R4] ;  /* 0x00000000042c183b */ /* 0x0006680000000200 */
[----:B------:R3:W1:Y:S04]  /*6130*/  @P1 LDSM.16.M88.4 R52, [R87+UR48+0x400] ;  /* 0x000400305734183b */ /* 0x0006680008000200 */
[----:B------:R3:W1:Y:S02]  /*6140*/  @P1 LDSM.16.M88.4 R48, [R81+0x400] ;  /* 0x000400005130183b */ /* 0x0006640000000200 */
.L_x_95:
[----:B------:R-:W-:Y:S05]  /*6150*/  BSYNC B1 ;  /* 0x0000000000017941 */ /* 0x000fea0003800000 */
.L_x_94:
[----:B-1----:R-:W-:Y:S04]  /*6160*/  SHF.R.U32.HI R0, RZ, 0x15, R34 ;  /* 0x00000015ff007819 */ /* 0x002fe80000011622 */
[----:B------:R-:W-:Y:S01]  /*6170*/  LOP3.LUT P1, RZ, R0, 0x3, R69, 0x48, !PT ;  /* 0x0000000300ff7812 */ /* 0x000fe20007824845 */
[----:B------:R-:W-:Y:S01]  /*6180*/  @!UPT UIADD3 URZ, UPT, UPT, URZ, URZ, URZ ;  /* 0x000000fffffff290 */ /* 0x000fe2000fffe0ff */
[----:B--2---:R-:W-:Y:S11]  /*6190*/  @P0 BRA `(.L_x_99) ;  /* 0x0000000000080947 */ /* 0x004ff60003800000 */
[----:B------:R-:W1:Y:S02]  /*61a0*/  SYNCS.PHASECHK.TRANS64.TRYWAIT P0, [R83+URZ+0xb0], R2 ;  /* 0x0000b002530075a7 */ /* 0x000e6400080011ff */
[----:B-1----:R-:W-:Y:S05]  /*61b0*/  @!P0 BRA `(.L_x_100) ;  /* 0x0000005800748947 */ /* 0x002fea0003800000 */
.L_x_99:
[----:B------:R-:W-:Y:S05]  /*61c0*/  @!P1 BRA `(.L_x_101) ;  /* 0x0000000000409947 */ /* 0x000fea0003800000 */
[----:B------:R-:W3:Y:S01]  /*61d0*/  LDCU.64 UR8, c[0x4][0x70] ;  /* 0x01000e00ff0877ac */ /* 0x000ee20008000a00 */
[----:B------:R-:W-:Y:S01]  /*61e0*/  MOV R3, 0x0 ;  /* 0x0000000000037802 */ /* 0x000fe20000000f00 */
[----:B------:R-:W-:Y:S02]  /*61f0*/  HFMA2 R12, -RZ, RZ, 0, 5.9604644775390625e-08 ;  /* 0x00000001ff0c7431 */ /* 0x000fe400000001ff */
[----:B------:R-:W-:Y:S02]  /*6200*/  IMAD.MOV.U32 R8, RZ, RZ, 0x192 ;  /* 0x00000192ff087424 */ /* 0x000fe400078e00ff */
[----:B------:R-:W-:Y:S01]  /*6210*/  IMAD.MOV.U32 R13, RZ, RZ, RZ ;  /* 0x000000ffff0d7224 */ /* 0x000fe200078e00ff */
[----:B------:R-:W2:Y:S01]  /*6220*/  LDCU.64 UR6, c[0x4][0x78] ;  /* 0x01000f00ff0677ac */ /* 0x000ea20008000a00 */
[----:B-1----:R-:W1:Y:S01]  /*6230*/  LDC.64 R2, c[0x4][R3] ;  /* 0x0100000003027b82 */ /* 0x002e620000000a00 */
[----:B------:R-:W5:Y:S01]  /*6240*/  LDCU.64 UR4, c[0x4][0x10] ;  /* 0x01000200ff0477ac */ /* 0x000f620008000a00 */
[----:B---3--:R-:W-:Y:S01]  /*6250*/  MOV R5, UR9 ;  /* 0x0000000900057c02 */ /* 0x008fe20008000f00 */
[----:B------:R-:W-:Y:S01]  /*6260*/  IMAD.U32 R4, RZ, RZ, UR8 ;  /* 0x00000008ff047e24 */ /* 0x000fe2000f8e00ff */
[----:B--2---:R-:W-:Y:S01]  /*6270*/  MOV R7, UR7 ;  /* 0x0000000700077c02 */ /* 0x004fe20008000f00 */
[----:B------:R-:W-:Y:S01]  /*6280*/  IMAD.U32 R6, RZ, RZ, UR6 ;  /* 0x00000006ff067e24 */ /* 0x000fe2000f8e00ff */
[----:B-----5:R-:W-:Y:S01]  /*6290*/  MOV R11, UR5 ;  /* 0x00000005000b7c02 */ /* 0x020fe20008000f00 */
[----:B------:R-:W-:Y:S02]  /*62a0*/  IMAD.U32 R10, RZ, RZ, UR4 ;  /* 0x00000004ff0a7e24 */ /* 0x000fe4000f8e00ff */
[----:B------:R-:W-:Y:S07]  /*62b0*/  LEPC R20, `(.L_x_101) ;  /* 0x000000001014794e */ /* 0x000fee0000000000 */
[----:B-1--4-:R-:W-:Y:S05]  /*62c0*/  CALL.ABS.NOINC R2 ;  /* 0x0000000002007343 */ /* 0x012fea0003c00000 */
.L_x_101:
[----:B------:R-:W-:Y:S01]  /*62d0*/  LOP3.LUT R20, R52, 0xffffe000, RZ, 0xc0, !PT ;  /* 0xffffe00034147812 */ /* 0x000fe200078ec0ff */
[----:B------:R-:W-:Y:S05]  /*62e0*/  WARPSYNC.ALL ;  /* 0x0000000000007948 */ /* 0x000fea0003800000 */
[----:B------:R-:W-:Y:S01]  /*62f0*/  R2UR UR4, R34 ;  /* 0x00000000220472ca */ /* 0x000fe200000e0000 */
[----:B------:R-:W-:Y:S01]  /*6300*/  IMAD.SHL.U32 R90, R75, 0x4, RZ ;  /* 0x000000044b5a7824 */ /* 0x000fe200078e00ff */
[----:B------:R-:W-:Y:S01]  /*6310*/  LOP3.LUT R21, R53, 0xffffe000, RZ, 0xc0, !PT ;  /* 0xffffe00035157812 */ /* 0x000fe200078ec0ff */
[----:B------:R-:W-:Y:S01]  /*6320*/  BSSY.RECONVERGENT B0, `(.L_x_102) ;  /* 0x0000059000007945 */ /* 0x000fe20003800200 */
[----:B------:R-:W-:Y:S02]  /*6330*/  ISETP.NE.AND P0, PT, R76, RZ, PT ;  /* 0x000000ff4c00720c */ /* 0x000fe40003f05270 */
[----:B------:R-:W-:Y:S05]  /*6340*/  IADD3 R84, PT, PT, R84, R90, RZ ;  /* 0x0000005a54547210 */ /* 0x000fea0007ffe0ff */
[----:B------:R-:W-:Y:S02]  /*6350*/  IMAD.IADD R85, R74, 0x1, R84 ;  /* 0x000000014a557824 */ /* 0x000fe400078e0254 */
[----:B---3--:R-:W2:Y:S02]  /*6360*/  LDTM.16dp128bit.x8 R4, tmem[UR4] ;  /* 0x00000004000479ee */ /* 0x008ea40008180000 */
[C---:B--2---:R-:W-:Y:S01]  /*6370*/  FMUL R0, R33.reuse, R4 ;  /* 0x0000000421007220 */ /* 0x044fe20000400000 */
[C---:B-1----:R-:W-:Y:S01]  /*6380*/  FMUL R2, R33.reuse, R5 ;  /* 0x0000000521027220 */ /* 0x042fe20000400000 */
[C---:B------:R-:W-:Y:S01]  /*6390*/  FMUL R3, R33.reuse, R6 ;  /* 0x0000000621037220 */ /* 0x040fe20000400000 */
[----:B------:R-:W-:Y:S01]  /*63a0*/  FMUL R4, R33, R8 ;  /* 0x0000000821047220 */ /* 0x000fe20000400000 */
[C---:B------:R-:W-:Y:S01]  /*63b0*/  FFMA R36, R35.reuse, R20, R0 ;  /* 0x0000001423247223 */ /* 0x040fe20000000000 */
[----:B------:R-:W-:Y:S01]  /*63c0*/  LOP3.LUT R0, R54, 0xffffe000, RZ, 0xc0, !PT ;  /* 0xffffe00036007812 */ /* 0x000fe200078ec0ff */
[----:B------:R-:W-:Y:S01]  /*63d0*/  FFMA R37, R35, R21, R2 ;  /* 0x0000001523257223 */ /* 0x000fe20000000002 */
[----:B------:R-:W-:Y:S01]  /*63e0*/  LOP3.LUT R2, R55, 0xffffe000, RZ, 0xc0, !PT ;  /* 0xffffe00037027812 */ /* 0x000fe200078ec0ff */
[C---:B------:R-:W-:Y:S01]  /*63f0*/  FMUL R5, R33.reuse, R9 ;  /* 0x0000000921057220 */ /* 0x040fe20000400000 */
[----:B------:R-:W-:Y:S01]  /*6400*/  F2FP.TF32.F32.PACK_B R36, R36 ;  /* 0x00000024ff24723e */ /* 0x000fe200024050ff */
[C---:B------:R-:W-:Y:S01]  /*6410*/  FMUL R8, R33.reuse, R12 ;  /* 0x0000000c21087220 */ /* 0x040fe20000400000 */
[----:B------:R-:W-:Y:S01]  /*6420*/  F2FP.TF32.F32.PACK_B R37, R37 ;  /* 0x00000025ff25723e */ /* 0x000fe200024050ff */
[C---:B------:R-:W-:Y:S01]  /*6430*/  FMUL R9, R33.reuse, R13 ;  /* 0x0000000d21097220 */ /* 0x040fe20000400000 */
[C---:B------:R-:W-:Y:S01]  /*6440*/  FMUL R12, R33.reuse, R16 ;  /* 0x00000010210c7220 */ /* 0x040fe20000400000 */
[----:B------:R-:W-:Y:S01]  /*6450*/  LOP3.LUT R16, R48, 0xffffe000, RZ, 0xc0, !PT ;  /* 0xffffe00030107812 */ /* 0x000fe200078ec0ff */
[C---:B------:R-:W-:Y:S01]  /*6460*/  FMUL R7, R33.reuse, R7 ;  /* 0x0000000721077220 */ /* 0x040fe20000400000 */
[----:B------:R-:W-:Y:S01]  /*6470*/  FMUL R13, R33, R17 ;  /* 0x00000011210d7220 */ /* 0x000fe20000400000 */
[----:B------:R-:W-:Y:S01]  /*6480*/  LOP3.LUT R17, R49, 0xffffe000, RZ, 0xc0, !PT ;  /* 0xffffe00031117812 */ /* 0x000fe200078ec0ff */
[----:B------:R-:W-:Y:S01]  /*6490*/  FFMA R38, R35, R0, R3 ;  /* 0x0000000023267223 */ /* 0x000fe20000000003 */
[----:B------:R-:W-:Y:S01]  /*64a0*/  LOP3.LUT R0, R50, 0xffffe000, RZ, 0xc0, !PT ;  /* 0xffffe00032007812 */ /* 0x000fe200078ec0ff */
[----:B------:R-:W-:Y:S01]  /*64b0*/  FMUL R6, R33, R10 ;  /* 0x0000000a21067220 */ /* 0x000fe20000400000 */
[----:B----4-:R-:W-:Y:S01]  /*64c0*/  LOP3.LUT R3, R41, 0xffffe000, RZ, 0xc0, !PT ;  /* 0xffffe00029037812 */ /* 0x010fe200078ec0ff */
[----:B------:R-:W-:Y:S01]  /*64d0*/  FFMA R39, R35, R2, R7 ;  /* 0x0000000223277223 */ /* 0x000fe20000000007 */
[----:B------:R-:W-:Y:S01]  /*64e0*/  LOP3.LUT R2, R51, 0xffffe000, RZ, 0xc0, !PT ;  /* 0xffffe00033027812 */ /* 0x000fe200078ec0ff */
[C---:B------:R-:W-:Y:S01]  /*64f0*/  FFMA R4, R35.reuse, R16, R4 ;  /* 0x0000001023047223 */ /* 0x040fe20000000004 */
[----:B------:R-:W-:Y:S01]  /*6500*/  LOP3.LUT R16, R42, 0xffffe000, RZ, 0xc0, !PT ;  /* 0xffffe0002a107812 */ /* 0x000fe200078ec0ff */
[C---:B------:R-:W-:Y:S01]  /*6510*/  FFMA R5, R35.reuse, R17, R5 ;  /* 0x0000001123057223 */ /* 0x040fe20000000005 */
[----:B------:R-:W-:Y:S01]  /*6520*/  F2FP.TF32.F32.PACK_B R38, R38 ;  /* 0x00000026ff26723e */ /* 0x000fe200024050ff */
[----:B------:R-:W-:Y:S01]  /*6530*/  FFMA R6, R35, R0, R6 ;  /* 0x0000000023067223 */ /* 0x000fe20000000006 */
[----:B------:R-:W-:Y:S01]  /*6540*/  LOP3.LUT R0, R40, 0xffffe000, RZ, 0xc0, !PT ;  /* 0xffffe00028007812 */ /* 0x000fe200078ec0ff */
[C---:B------:R-:W-:Y:S01]  /*6550*/  FMUL R11, R33.reuse, R11 ;  /* 0x0000000b210b7220 */ /* 0x040fe20000400000 */
[----:B------:R-:W-:Y:S01]  /*6560*/  F2FP.TF32.F32.PACK_B R39, R39 ;  /* 0x00000027ff27723e */ /* 0x000fe200024050ff */
[----:B------:R-:W-:Y:S01]  /*6570*/  FMUL R10, R33, R14 ;  /* 0x0000000e210a7220 */ /* 0x000fe20000400000 */
[----:B------:R-:W-:Y:S01]  /*6580*/  F2FP.TF32.F32.PACK_B R4, R4 ;  /* 0x00000004ff04723e */ /* 0x000fe200024050ff */
[----:B------:R-:W-:Y:S01]  /*6590*/  FFMA R7, R35, R2, R11 ;  /* 0x0000000223077223 */ /* 0x000fe2000000000b */
[----:B------:R-:W-:Y:S01]  /*65a0*/  LOP3.LUT R2, R43, 0xffffe000, RZ, 0xc0, !PT ;  /* 0xffffe0002b027812 */ /* 0x000fe200078ec0ff */
[----:B------:R-:W-:Y:S01]  /*65b0*/  FFMA R8, R35, R0, R8 ;  /* 0x0000000023087223 */ /* 0x000fe20000000008 */
[----:B------:R-:W-:Y:S01]  /*65c0*/  LOP3.LUT R0, R44, 0xffffe000, RZ, 0xc0, !PT ;  /* 0xffffe0002c007812 */ /* 0x000fe200078ec0ff */
[----:B------:R1:W-:Y:S01]  /*65d0*/  STSM.16.M88.4 [R82+0x400], R36 ;  /* 0x0004002452007844 */ /* 0x0003e20000000200 */
[----:B------:R-:W-:Y:S01]  /*65e0*/  F2FP.TF32.F32.PACK_B R5, R5 ;  /* 0x00000005ff05723e */ /* 0x000fe200024050ff */
[----:B------:R-:W-:Y:S01]  /*65f0*/  FMUL R15, R33, R15 ;  /* 0x0000000f210f7220 */ /* 0x000fe20000400000 */
[----:B------:R-:W-:Y:S01]  /*6600*/  F2FP.TF32.F32.PACK_B R6, R6 ;  /* 0x00000006ff06723e */ /* 0x000fe200024050ff */
[C---:B------:R-:W-:Y:S01]  /*6610*/  FFMA R9, R35.reuse, R3, R9 ;  /* 0x0000000323097223 */ /* 0x040fe20000000009 */
[C---:B------:R-:W-:Y:S01]  /*6620*/  FFMA R10, R35.reuse, R16, R10 ;  /* 0x00000010230a7223 */ /* 0x040fe2000000000a */
[----:B------:R-:W-:Y:S01]  /*6630*/  FFMA R11, R35, R2, R15 ;  /* 0x00000002230b7223 */ /* 0x000fe2000000000f */
[----:B------:R-:W-:Y:S01]  /*6640*/  LOP3.LUT R2, R45, 0xffffe000, RZ, 0xc0, !PT ;  /* 0xffffe0002d027812 */ /* 0x000fe200078ec0ff */
[----:B------:R-:W-:Y:S01]  /*6650*/  FFMA R12, R35, R0, R12 ;  /* 0x00000000230c7223 */ /* 0x000fe2000000000c */
[----:B------:R-:W-:Y:S01]  /*6660*/  LOP3.LUT R3, R46, 0xffffe000, RZ, 0xc0, !PT ;  /* 0xffffe0002e037812 */ /* 0x000fe200078ec0ff */
[----:B------:R-:W-:Y:S01]  /*6670*/  FMUL R14, R33, R18 ;  /* 0x00000012210e7220 */ /* 0x000fe20000400000 */
[----:B------:R-:W-:Y:S01]  /*6680*/  LOP3.LUT R0, R47, 0xffffe000, RZ, 0xc0, !PT ;  /* 0xffffe0002f007812 */ /* 0x000fe200078ec0ff */
[----:B------:R-:W-:Y:S01]  /*6690*/  FMUL R19, R33, R19 ;  /* 0x0000001321137220 */ /* 0x000fe20000400000 */
[----:B------:R-:W-:Y:S01]  /*66a0*/  F2FP.TF32.F32.PACK_B R7, R7 ;  /* 0x00000007ff07723e */ /* 0x000fe200024050ff */
[C---:B------:R-:W-:Y:S01]  /*66b0*/  FFMA R13, R35.reuse, R2, R13 ;  /* 0x00000002230d7223 */ /* 0x040fe2000000000d */
[C---:B------:R-:W-:Y:S01]  /*66c0*/  FFMA R14, R35.reuse, R3, R14 ;  /* 0x00000003230e7223 */ /* 0x040fe2000000000e */
[----:B------:R-:W-:Y:S01]  /*66d0*/  FFMA R15, R35, R0, R19 ;  /* 0x00000000230f7223 */ /* 0x000fe20000000013 */
[----:B------:R-:W-:Y:S01]  /*66e0*/  F2FP.TF32.F32.PACK_B R8, R8 ;  /* 0x00000008ff08723e */ /* 0x000fe200024050ff */
[----:B------:R1:W-:Y:S01]  /*66f0*/  STSM.16.M88.4 [R81+0x400], R4 ;  /* 0x0004000451007844 */ /* 0x0003e20000000200 */
[----:B------:R-:W-:Y:S02]  /*6700*/  F2FP.TF32.F32.PACK_B R9, R9 ;  /* 0x00000009ff09723e */ /* 0x000fe400024050ff */
[----:B------:R-:W-:Y:S02]  /*6710*/  F2FP.TF32.F32.PACK_B R10, R10 ;  /* 0x0000000aff0a723e */ /* 0x000fe400024050ff */
[----:B------:R-:W-:Y:S02]  /*6720*/  F2FP.TF32.F32.PACK_B R11, R11 ;  /* 0x0000000bff0b723e */ /* 0x000fe400024050ff */
[----:B------:R-:W-:Y:S02]  /*6730*/  F2FP.TF32.F32.PACK_B R12, R12 ;  /* 0x0000000cff0c723e */ /* 0x000fe400024050ff */
[----:B------:R-:W-:Y:S01]  /*6740*/  F2FP.TF32.F32.PACK_B R13, R13 ;  /* 0x0000000dff0d723e */ /* 0x000fe200024050ff */
[----:B------:R1:W-:Y:S01]  /*6750*/  STSM.16.M88.4 [R84], R8 ;  /* 0x0000000854007844 */ /* 0x0003e20000000200 */
[----:B------:R-:W-:Y:S02]  /*6760*/  F2FP.TF32.F32.PACK_B R14, R14 ;  /* 0x0000000eff0e723e */ /* 0x000fe400024050ff */
[----:B------:R-:W-:Y:S05]  /*6770*/  F2FP.TF32.F32.PACK_B R15, R15 ;  /* 0x0000000fff0f723e */ /* 0x000fea00024050ff */
[----:B------:R1:W-:Y:S01]  /*6780*/  STSM.16.M88.4 [R85], R12 ;  /* 0x0000000c55007844 */ /* 0x0003e20000000200 */
[----:B------:R-:W-:Y:S01]  /*6790*/  @!PT LDS RZ, [RZ] ;  /* 0x00000000fffff984 */ /* 0x000fe20000000800 */
[----:B------:R-:W-:Y:S01]  /*67a0*/  @!PT LDS RZ, [RZ] ;  /* 0x00000000fffff984 */ /* 0x000fe20000000800 */
[----:B------:R-:W-:Y:S01]  /*67b0*/  @!PT LDS RZ, [RZ] ;  /* 0x00000000fffff984 */ /* 0x000fe20000000800 */
[----:B------:R-:W-:Y:S01]  /*67c0*/  @!PT LDS RZ, [RZ] ;  /* 0x00000000fffff984 */ /* 0x000fe20000000800 */
[----:B------:R2:W-:Y:S07]  /*67d0*/  MEMBAR.ALL.CTA ;  /* 0x0000000000007992 */ /* 0x0005ee0000008000 */
[----:B--2---:R-:W2:Y:S02]  /*67e0*/  FENCE.VIEW.ASYNC.S ;  /* 0x00000000000073c6 */ /* 0x004ea40000000000 */
[----:B--2---:R-:W-:Y:S06]  /*67f0*/  BAR.SYNC.DEFER_BLOCKING 0x1, 0x80 ;  /* 0x0042000000007b1d */ /* 0x004fec0000010000 */
[----:B------:R-:W-:Y:S05]  /*6800*/  @P0 BRA `(.L_x_103) ;  /* 0x0000000000280947 */ /* 0x000fea0003800000 */
[----:B------:R-:W-:Y:S02]  /*6810*/  UIADD3 UR4, UPT, UPT, UR48, 0x400, URZ ;  /* 0x0000040030047890 */ /* 0x000fe4000fffe0ff */
[----:B------:R-:W-:Y:S01]  /*6820*/  UIADD3 UR6, UP0, UPT, UR52, 0x680, URZ ;  /* 0x0000068034067890 */ /* 0x000fe2000ff1e0ff */
[----:B------:R-:W-:Y:S03]  /*6830*/  UMOV UR43, UR36 ;  /* 0x00000024002b7c82 */ /* 0x000fe60008000000 */
[----:B------:R-:W-:Y:S01]  /*6840*/  MOV R70, UR4 ;  /* 0x0000000400467c02 */ /* 0x000fe20008000f00 */
[----:B------:R-:W-:Y:S03]  /*6850*/  UIADD3.X UR7, UPT, UPT, URZ, UR53, URZ, UP0, !UPT ;  /* 0x00000035ff077290 */ /* 0x000fe600087fe4ff */
[----:B------:R-:W-:Y:S11]  /*6860*/  R2UR UR40, R70 ;  /* 0x00000000462872ca */ /* 0x000ff600000e0000 */
[----:B------:R-:W-:Y:S02]  /*6870*/  @!UPT UIADD3 URZ, UPT, UPT, URZ, URZ, URZ ;  /* 0x000000fffffff290 */ /* 0x000fe4000fffe0ff */
[----:B------:R2:W-:Y:S01]  /*6880*/  UTMASTG.3D [UR40], [UR6] ;  /* 0x00000028060073b5 */ /* 0x0005e20008010000 */
[----:B------:R0:W-:Y:S01]  /*6890*/  UTMACMDFLUSH ;  /* 0x00000000000079b7 */ /* 0x0001e20000000000 */
[----:B--2---:R-:W-:Y:S04]  /*68a0*/  DEPBAR.LE SB0, 0x1 ;  /* 0x000080400000791a */ /* 0x004fe80000000000 */
.L_x_103:
[----:B------:R-:W-:Y:S05]  /*68b0*/  BSYNC.RECONVERGENT B0 ;  /* 0x0000000000007941 */ /* 0x000fea0003800200 */
.L_x_102:
[----:B------:R-:W-:Y:S01]  /*68c0*/  BAR.SYNC.DEFER_BLOCKING 0x1, 0x80 ;  /* 0x0042000000007b1d */ /* 0x000fe20000010000 */
[----:B------:R-:W-:Y:S01]  /*68d0*/  ISETP.NE.AND P1, PT, R80, RZ, PT ;  /* 0x000000ff5000720c */ /* 0x000fe20003f25270 */
[----:B------:R-:W-:Y:S01]  /*68e0*/  UISETP.NE.AND UP0, UPT, UR49, URZ, UPT ;  /* 0x000000ff3100728c */ /* 0x000fe2000bf05270 */
[----:B------:R-:W-:Y:S11]  /*68f0*/  LEA R2, R86, UR48, 0x3 ;  /* 0x0000003056027c11 */ /* 0x000ff6000f8e18ff */
[----:B------:R-:W-:Y:S01]  /*6900*/  @P1 SHF.L.U32 R3, RZ, 0x1f, RZ ;  /* 0x0000001fff031819 */ /* 0x000fe200000006ff */
[----:B------:R-:W-:Y:S06]  /*6910*/  BRA.U !UP0, `(.L_x_104) ;  /* 0x0000000108247547 */ /* 0x000fec000b800000 */
[----:B-1----:R-:W-:Y:S01]  /*6920*/  IMAD.U32 R4, RZ, RZ, UR51 ;  /* 0x00000033ff047e24 */ /* 0x002fe2000f8e00ff */
[----:B------:R-:W-:Y:S01]  /*6930*/  MOV R0, UR37 ;  /* 0x0000002500007c02 */ /* 0x000fe20008000f00 */
[----:B------:R-:W-:Y:S03]  /*6940*/  UIADD3 UR51, UPT, UPT, UR51, 0x1, URZ ;  /* 0x0000000133337890 */ /* 0x000fe6000fffe0ff */
[----:B------:R-:W-:Y:S01]  /*6950*/  @P1 LEA R4, R4, UR48, 0x3 ;  /* 0x0000003004041c11 */ /* 0x000fe2000f8e18ff */
[----:B------:R-:W-:Y:S04]  /*6960*/  UISETP.NE.AND UP0, UPT, UR51, 0x4, UPT ;  /* 0x000000043300788c */ /* 0x000fe8000bf05270 */
[----:B------:R-:W-:Y:S01]  /*6970*/  @P1 VIADD R4, R4, 0x60 ;  /* 0x0000006004041836 */ /* 0x000fe20000000000 */
[----:B------:R-:W-:Y:S04]  /*6980*/  USEL UR51, UR51, URZ, UP0 ;  /* 0x000000ff33337287 */ /* 0x000fe80008000000 */
[----:B------:R-:W-:Y:S04]  /*6990*/  @P1 PRMT R0, R0, 0x654, R4 ;  /* 0x0000065400001816 */ /* 0x000fe80000000004 */
[----:B------:R2:W-:Y:S04]  /*69a0*/  @P1 SYNCS.ARRIVE.TRANS64.RED.A1T0 RZ, [R0+URZ], RZ ;  /* 0x000000ff00ff19a7 */ /* 0x0005e800081004ff */
.L_x_104:
[----:B------:R-:W3:Y:S01]  /*69b0*/  @P1 SYNCS.PHASECHK.TRANS64.TRYWAIT P0, [R2+URZ+0x40], R3 ;  /* 0x00004003020015a7 */ /* 0x000ee200080011ff */
[----:B------:R-:W-:Y:S01]  /*69c0*/  BSSY B1, `(.L_x_105) ;  /* 0x0000017000017945 */ /* 0x000fe20003800000 */
[----:B---3--:R-:W-:Y:S03]  /*69d0*/  @P1 SEL R88, RZ, 0x1, !P0 ;  /* 0x00000001ff581807 */ /* 0x008fe60004000000 */
[----:B------:R-:W-:Y:S05]  /*69e0*/  @!P1 BRA `(.L_x_106) ;  /* 0x0000000000509947 */ /* 0x000fea0003800000 */
[----:B------:R-:W-:Y:S01]  /*69f0*/  ISETP.NE.AND P1, PT, R89, RZ, PT ;  /* 0x000000ff5900720c */ /* 0x000fe20003f25270 */
[----:B------:R-:W-:Y:S01]  /*6a00*/  BSSY B0, `(.L_x_107) ;  /* 0x000000a000007945 */ /* 0x000fe20003800000 */
[----:B------:R-:W-:Y:S11]  /*6a10*/  ISETP.NE.AND P0, PT, R88, RZ, PT ;  /* 0x000000ff5800720c */ /* 0x000ff60003f05270 */
[----:B-1----:R-:W-:Y:S04]  /*6a20*/  @P1 IMAD R5, R86, 0x2000, R87 ;  /* 0x0000200056051824 */ /* 0x002fe800078e0257 */
[----:B------:R-:W-:Y:S05]  /*6a30*/  @P1 VIADD R4, R5, UR48 ;  /* 0x0000003005041c36 */ /* 0x000fea0008000000 */
[----:B------:R-:W-:Y:S01]  /*6a40*/  @P1 IADD3 R3, PT, PT, R90, R4, RZ ;  /* 0x000000045a031210 */ /* 0x000fe20007ffe0ff */
[----:B------:R-:W-:Y:S01]  /*6a50*/  @P1 IMAD.IADD R4, R74, 0x1, R4 ;  /* 0x000000014a041824 */ /* 0x000fe200078e0204 */
[----:B------:R-:W-:Y:S06]  /*6a60*/  @P0 BRA `(.L_x_108) ;  /* 0x00000000000c0947 */ /* 0x000fec0003800000 */
[----:B--2---:R-:W-:Y:S04]  /*6a70*/  SHF.L.U32 R0, RZ, 0x1f, RZ ;  /* 0x0000001fff007819 */ /* 0x004fe800000006ff */
[----:B------:R-:W1:Y:S02]  /*6a80*/  SYNCS.PHASECHK.TRANS64.TRYWAIT P0, [R2+URZ+0x40], R0 ;  /* 0x00004000020075a7 */ /* 0x000e6400080011ff */
[----:B-1----:R-:W-:Y:S05]  /*6a90*/  @!P0 BRA `(.L_x_109) ;  /* 0x0000005000508947 */ /* 0x002fea0003800000 */
.L_x_108:
[----:B------:R-:W-:Y:S05]  /*6aa0*/  BSYNC B0 ;  /* 0x0000000000007941 */ /* 0x000fea0003800000 */
.L_x_107:
[----:B------:R-:W-:Y:S02]  /*6ab0*/  ISETP.NE.AND P0, PT, R89, RZ, PT ;  /* 0x000000ff5900720c */ /* 0x000fe40003f05270 */
[----:B------:R-:W-:Y:S11]  /*6ac0*/  IADD3 R86, PT, PT, R86, 0x1, RZ ;  /* 0x0000000156567810 */ /* 0x000ff60007ffe0ff */
[----:B-12---:R-:W-:Y:S01]  /*6ad0*/  @P0 IMAD.IADD R0, R74, 0x1, R3 ;  /* 0x000000014a000824 */ /* 0x006fe200078e0203 */
[----:B------:R-:W-:Y:S05]  /*6ae0*/  @P0 WARPSYNC.ALL ;  /* 0x0000000000000948 */ /* 0x000fea0003800000 */
[----:B------:R3:W4:Y:S04]  /*6af0*/  @P0 LDSM.16.M88.4 R52, [R5+UR48+0x400] ;  /* 0x000400300534083b */ /* 0x0007280008000200 */
[----:B------:R3:W1:Y:S04]  /*6b00*/  @P0 LDSM.16.M88.4 R48, [R4+0x400] ;  /* 0x000400000430083b */ /* 0x0006680000000200 */
[----:B------:R3:W2:Y:S04]  /*6b10*/  @P0 LDSM.16.M88.4 R40, [R3+0x400] ;  /* 0x000400000328083b */ /* 0x0006a80000000200 */
[----:B------:R3:W1:Y:S02]  /*6b20*/  @P0 LDSM.16.M88.4 R44, [R0+0x400] ;  /* 0x00040000002c083b */ /* 0x0006640000000200 */
.L_x_106:
[----:B------:R-:W-:Y:S05]  /*6b30*/  BSYNC B1 ;  /* 0x0000000000017941 */ /* 0x000fea0003800000 */
.L_x_105:
[----:B--23--:R-:W-:Y:S05]  /*6b40*/  VIADD R0, R34, 0x20 ;  /* 0x0000002022007836 */ /* 0x00cfea0000000000 */
[----:B------:R-:W-:Y:S04]  /*6b50*/  SHF.R.U32.HI R0, RZ, 0x15, R0 ;  /* 0x00000015ff007819 */ /* 0x000fe80000011600 */
[----:B------:R-:W-:Y:S11]  /*6b60*/  LOP3.LUT P0, RZ, R0, 0x3, R69, 0x48, !PT ;  /* 0x0000000300ff7812 */ /* 0x000ff60007804845 */
[----:B------:R-:W-:Y:S02]  /*6b70*/  @!UPT UIADD3 URZ, UPT, UPT, URZ, URZ, URZ ;  /* 0x000000fffffff290 */ /* 0x000fe4000fffe0ff */
[----:B------:R-:W-:Y:S05]  /*6b80*/  @!P0 BRA `(.L_x_110) ;  /* 0x0000000000408947 */ /* 0x000fea0003800000 */
[----:B------:R-:W2:Y:S01]  /*6b90*/  LDCU.64 UR8, c[0x4][0x70] ;  /* 0x01000e00ff0877ac */ /* 0x000ea20008000a00 */
[----:B------:R-:W-:Y:S01]  /*6ba0*/  MOV R3, 0x0 ;  /* 0x0000000000037802 */ /* 0x000fe20000000f00 */
[----:B-1----:R-:W-:Y:S02]  /*6bb0*/  HFMA2 R12, -RZ, RZ, 0, 5.9604644775390625e-08 ;  /* 0x00000001ff0c7431 */ /* 0x002fe400000001ff */
[----:B------:R-:W-:Y:S02]  /*6bc0*/  IMAD.MOV.U32 R8, RZ, RZ, 0x192 ;  /* 0x00000192ff087424 */ /* 0x000fe400078e00ff */
[----:B------:R-:W-:Y:S01]  /*6bd0*/  IMAD.MOV.U32 R13, RZ, RZ, RZ ;  /* 0x000000ffff0d7224 */ /* 0x000fe200078e00ff */
[----:B------:R-:W1:Y:S01]  /*6be0*/  LDCU.64 UR6, c[0x4][0x78] ;  /* 0x01000f00ff0677ac */ /* 0x000e620008000a00 */
[----:B------:R-:W3:Y:S01]  /*6bf0*/  LDC.64 R2, c[0x4][R3] ;  /* 0x0100000003027b82 */ /* 0x000ee20000000a00 */
[----:B------:R-:W5:Y:S01]  /*6c00*/  LDCU.64 UR4, c[0x4][0x10] ;  /* 0x01000200ff0477ac */ /* 0x000f620008000a00 */
[----:B--2---:R-:W-:Y:S01]  /*6c10*/  MOV R5, UR9 ;  /* 0x0000000900057c02 */ /* 0x004fe20008000f00 */
[----:B------:R-:W-:Y:S01]  /*6c20*/  IMAD.U32 R4, RZ, RZ, UR8 ;  /* 0x00000008ff047e24 */ /* 0x000fe2000f8e00ff */
[----:B-1----:R-:W-:Y:S01]  /*6c30*/  MOV R7, UR7 ;  /* 0x0000000700077c02 */ /* 0x002fe20008000f00 */
[----:B------:R-:W-:Y:S01]  /*6c40*/  IMAD.U32 R6, RZ, RZ, UR6 ;  /* 0x00000006ff067e24 */ /* 0x000fe2000f8e00ff */
[----:B-----5:R-:W-:Y:S01]  /*6c50*/  MOV R11, UR5 ;  /* 0x00000005000b7c02 */ /* 0x020fe20008000f00 */
[----:B------:R-:W-:Y:S02]  /*6c60*/  IMAD.U32 R10, RZ, RZ, UR4 ;  /* 0x00000004ff0a7e24 */ /* 0x000fe4000f8e00ff */
[----:B------:R-:W-:Y:S07]  /*6c70*/  LEPC R20, `(.L_x_110) ;  /* 0x000000001014794e */ /* 0x000fee0000000000 */
[----:B---34-:R-:W-:Y:S05]  /*6c80*/  CALL.ABS.NOINC R2 ;  /* 0x0000000002007343 */ /* 0x018fea0003c00000 */
.L_x_110:
[----:B------:R-:W-:Y:S01]  /*6c90*/  ISETP.NE.AND P6, PT, R80, RZ, PT ;  /* 0x000000ff5000720c */ /* 0x000fe20003fc5270 */
[----:B------:R-:W-:Y:S05]  /*6ca0*/  WARPSYNC.ALL ;  /* 0x0000000000007948 */ /* 0x000fea0003800000 */
[----:B------:R-:W-:Y:S01]  /*6cb0*/  R2UR UR4, R34 ;  /* 0x00000000220472ca */ /* 0x000fe200000e0000 */
[----:B------:R-:W-:Y:S01]  /*6cc0*/  IMAD.U32 R0, RZ, RZ, UR51 ;  /* 0x00000033ff007e24 */ /* 0x000fe2000f8e00ff */
[----:B----4-:R-:W-:Y:S01]  /*6cd0*/  LOP3.LUT R20, R52, 0xffffe000, RZ, 0xc0, !PT ;  /* 0xffffe00034147812 */ /* 0x010fe200078ec0ff */
[----:B------:R-:W-:Y:S01]  /*6ce0*/  IMAD.U32 R21, RZ, RZ, UR37 ;  /* 0x00000025ff157e24 */ /* 0x000fe2000f8e00ff */
[----:B------:R-:W-:Y:S01]  /*6cf0*/  ISETP.NE.AND P0, PT, R76, RZ, PT ;  /* 0x000000ff4c00720c */ /* 0x000fe20003f05270 */
[----:B------:R-:W-:Y:S02]  /*6d00*/  BSSY.RECONVERGENT B0, `(.L_x_111) ;  /* 0x000005b000007945 */ /* 0x000fe40003800200 */
[----:B------:R-:W-:Y:S05]  /*6d10*/  @P6 LEA R0, R0, UR48, 0x3 ;  /* 0x0000003000006c11 */ /* 0x000fea000f8e18ff */
[----:B------:R-:W-:Y:S01]  /*6d20*/  @P6 VIADD R0, R0, 0x60 ;  /* 0x0000006000006836 */ /* 0x000fe20000000000 */
[----:B-1----:R-:W1:Y:S04]  /*6d30*/  LDTM.16dp128bit.x8 R4, tmem[UR4+0x20] ;  /* 0x00002004000479ee */ /* 0x002e680008180000 */
[----:B------:R-:W-:Y:S01]  /*6d40*/  @P6 PRMT R21, R21, 0x654, R0 ;  /* 0x0000065415156816 */ /* 0x000fe20000000000 */
[C---:B-1----:R-:W-:Y:S01]  /*6d50*/  FMUL R0, R33.reuse, R4 ;  /* 0x0000000421007220 */ /* 0x042fe20000400000 */
[C---:B------:R-:W-:Y:S01]  /*6d60*/  FMUL R4, R33.reuse, R8 ;  /* 0x0000000821047220 */ /* 0x040fe20000400000 */
[C---:B------:R-:W-:Y:S01]  /*6d70*/  FMUL R8, R33.reuse, R12 ;  /* 0x0000000c21087220 */ /* 0x040fe20000400000 */
[----:B------:R-:W-:Y:S01]  /*6d80*/  FMUL R12, R33, R16 ;  /* 0x00000010210c7220 */ /* 0x000fe20000400000 */
[----:B------:R-:W-:Y:S01]  /*6d90*/  LOP3.LUT R16, R53, 0xffffe000, RZ, 0xc0, !PT ;  /* 0xffffe00035107812 */ /* 0x000fe200078ec0ff */
[C---:B------:R-:W-:Y:S01]  /*6da0*/  FMUL R2, R33.reuse, R5 ;  /* 0x0000000521027220 */ /* 0x040fe20000400000 */
[C---:B------:R-:W-:Y:S01]  /*6db0*/  FMUL R3, R33.reuse, R6 ;  /* 0x0000000621037220 */ /* 0x040fe20000400000 */
[----:B------:R-:W-:Y:S01]  /*6dc0*/  FMUL R5, R33, R9 ;  /* 0x0000000921057220 */ /* 0x000fe20000400000 */
[----:B------:R-:W-:Y:S01]  /*6dd0*/  FFMA R36, R35, R20, R0 ;  /* 0x0000001423247223 */ /* 0x000fe20000000000 */
[----:B------:R-:W-:Y:S01]  /*6de0*/  LOP3.LUT R0, R54, 0xffffe000, RZ, 0xc0, !PT ;  /* 0xffffe00036007812 */ /* 0x000fe200078ec0ff */
[C---:B------:R-:W-:Y:S01]  /*6df0*/  FMUL R6, R33.reuse, R10 ;  /* 0x0000000a21067220 */ /* 0x040fe20000400000 */
[C---:B------:R-:W-:Y:S01]  /*6e00*/  FMUL R9, R33.reuse, R13 ;  /* 0x0000000d21097220 */ /* 0x040fe20000400000 */
[C---:B------:R-:W-:Y:S01]  /*6e10*/  FMUL R10, R33.reuse, R14 ;  /* 0x0000000e210a7220 */ /* 0x040fe20000400000 */
[----:B------:R-:W-:Y:S01]  /*6e20*/  F2FP.TF32.F32.PACK_B R36, R36 ;  /* 0x00000024ff24723e */ /* 0x000fe200024050ff */
[----:B------:R-:W-:Y:S01]  /*6e30*/  FMUL R13, R33, R17 ;  /* 0x00000011210d7220 */ /* 0x000fe20000400000 */
[----:B------:R-:W-:Y:S01]  /*6e40*/  LOP3.LUT R17, R55, 0xffffe000, RZ, 0xc0, !PT ;  /* 0xffffe00037117812 */ /* 0x000fe200078ec0ff */
[----:B------:R-:W-:Y:S01]  /*6e50*/  FMUL R14, R33, R18 ;  /* 0x00000012210e7220 */ /* 0x000fe20000400000 */
[----:B------:R-:W-:Y:S01]  /*6e60*/  LOP3.LUT R18, R48, 0xffffe000, RZ, 0xc0, !PT ;  /* 0xffffe00030127812 */ /* 0x000fe200078ec0ff */
[----:B------:R-:W-:Y:S01]  /*6e70*/  FFMA R37, R35, R16, R2 ;  /* 0x0000001023257223 */ /* 0x000fe20000000002 */
[----:B------:R-:W-:Y:S01]  /*6e80*/  LOP3.LUT R2, R49, 0xffffe000, RZ, 0xc0, !PT ;  /* 0xffffe00031027812 */ /* 0x000fe200078ec0ff */
[----:B------:R-:W-:Y:S01]  /*6e90*/  FMUL R7, R33, R7 ;  /* 0x0000000721077220 */ /* 0x000fe20000400000 */
[----:B------:R-:W-:Y:S01]  /*6ea0*/  LOP3.LUT R16, R41, 0xffffe000, RZ, 0xc0, !PT ;  /* 0xffffe00029107812 */ /* 0x000fe200078ec0ff */
[C---:B------:R-:W-:Y:S01]  /*6eb0*/  FFMA R38, R35.reuse, R0, R3 ;  /* 0x0000000023267223 */ /* 0x040fe20000000003 */
[----:B------:R-:W-:Y:S01]  /*6ec0*/  LOP3.LUT R0, R50, 0xffffe000, RZ, 0xc0, !PT ;  /* 0xffffe00032007812 */ /* 0x000fe200078ec0ff */
[C---:B------:R-:W-:Y:S01]  /*6ed0*/  FFMA R39, R35.reuse, R17, R7 ;  /* 0x0000001123277223 */ /* 0x040fe20000000007 */
[----:B------:R-:W-:Y:S01]  /*6ee0*/  LOP3.LUT R3, R40, 0xffffe000, RZ, 0xc0, !PT ;  /* 0xffffe00028037812 */ /* 0x000fe200078ec0ff */
[C---:B------:R-:W-:Y:S01]  /*6ef0*/  FFMA R4, R35.reuse, R18, R4 ;  /* 0x0000001223047223 */ /* 0x040fe20000000004 */
[----:B------:R-:W-:Y:S01]  /*6f00*/  F2FP.TF32.F32.PACK_B R37, R37 ;  /* 0x00000025ff25723e */ /* 0x000fe200024050ff */
[----:B------:R-:W-:Y:S01]  /*6f10*/  FFMA R5, R35, R2, R5 ;  /* 0x0000000223057223 */ /* 0x000fe20000000005 */
[----:B------:R-:W-:Y:S01]  /*6f20*/  LOP3.LUT R2, R51, 0xffffe000, RZ, 0xc0, !PT ;  /* 0xffffe00033027812 */ /* 0x000fe200078ec0ff */
[----:B------:R-:W-:Y:S01]  /*6f30*/  FMUL R11, R33, R11 ;  /* 0x0000000b210b7220 */ /* 0x000fe20000400000 */
[----:B------:R-:W-:Y:S01]  /*6f40*/  F2FP.TF32.F32.PACK_B R38, R38 ;  /* 0x00000026ff26723e */ /* 0x000fe200024050ff */
[C---:B------:R-:W-:Y:S01]  /*6f50*/  FFMA R6, R35.reuse, R0, R6 ;  /* 0x0000000023067223 */ /* 0x040fe20000000006 */
[----:B------:R-:W-:Y:S01]  /*6f60*/  LOP3.LUT R0, R42, 0xffffe000, RZ, 0xc0, !PT ;  /* 0xffffe0002a007812 */ /* 0x000fe200078ec0ff */
[----:B------:R-:W-:Y:S01]  /*6f70*/  FFMA R7, R35, R2, R11 ;  /* 0x0000000223077223 */ /* 0x000fe2000000000b */
[----:B------:R-:W-:Y:S01]  /*6f80*/  LOP3.LUT R2, R43, 0xffffe000, RZ, 0xc0, !PT ;  /* 0xffffe0002b027812 */ /* 0x000fe200078ec0ff */
[----:B------:R-:W-:Y:S01]  /*6f90*/  FFMA R8, R35, R3, R8 ;  /* 0x0000000323087223 */ /* 0x000fe20000000008 */
[----:B------:R-:W-:Y:S01]  /*6fa0*/  LOP3.LUT R3, R45, 0xffffe000, RZ, 0xc0, !PT ;  /* 0xffffe0002d037812 */ /* 0x000fe200078ec0ff */
[----:B------:R-:W-:Y:S01]  /*6fb0*/  FFMA R9, R35, R16, R9 ;  /* 0x0000001023097223 */ /* 0x000fe20000000009 */
[----:B------:R-:W-:Y:S01]  /*6fc0*/  F2FP.TF32.F32.PACK_B R39, R39 ;  /* 0x00000027ff27723e */ /* 0x000fe200024050ff */
[----:B------:R-:W-:Y:S01]  /*6fd0*/  FMUL R15, R33, R15 ;  /* 0x0000000f210f7220 */ /* 0x000fe20000400000 */
[----:B------:R-:W-:Y:S01]  /*6fe0*/  LOP3.LUT R16, R46, 0xffffe000, RZ, 0xc0, !PT ;  /* 0xffffe0002e107812 */ /* 0x000fe200078ec0ff */
[C---:B------:R-:W-:Y:S01]  /*6ff0*/  FFMA R10, R35.reuse, R0, R10 ;  /* 0x00000000230a7223 */ /* 0x040fe2000000000a */
        /* <DEDUP_REMOVED lines=8> */
[----:B------:R-:W-:Y:S01]  /*7080*/  F2FP.TF32.F32.PACK_B R6, R6 ;  /* 0x00000006ff06723e */ /* 0x000fe200024050ff */
[C---:B------:R-:W-:Y:S01]  /*7090*/  FFMA R13, R35.reuse, R3, R13 ;  /* 0x00000003230d7223 */ /* 0x040fe2000000000d */
[----:B------:R-:W-:Y:S01]  /*70a0*/  F2FP.TF32.F32.PACK_B R7, R7 ;  /* 0x00000007ff07723e */ /* 0x000fe200024050ff */
[C---:B------:R-:W-:Y:S01]  /*70b0*/  FFMA R14, R35.reuse, R16, R14 ;  /* 0x00000010230e7223 */ /* 0x040fe2000000000e */
[----:B------:R-:W-:Y:S01]  /*70c0*/  FFMA R15, R35, R2, R19 ;  /* 0x00000002230f7223 */ /* 0x000fe20000000013 */
[----:B------:R-:W-:Y:S02]  /*70d0*/  F2FP.TF32.F32.PACK_B R8, R8 ;  /* 0x00000008ff08723e */ /* 0x000fe400024050ff */
[----:B------:R1:W-:Y:S01]  /*70e0*/  STSM.16.M88.4 [R81+0x2400], R4 ;  /* 0x0024000451007844 */ /* 0x0003e20000000200 */
[----:B------:R-:W-:Y:S02]  /*70f0*/  F2FP.TF32.F32.PACK_B R9, R9 ;  /* 0x00000009ff09723e */ /* 0x000fe400024050ff */
[----:B------:R-:W-:Y:S02]  /*7100*/  F2FP.TF32.F32.PACK_B R10, R10 ;  /* 0x0000000aff0a723e */ /* 0x000fe400024050ff */
[----:B------:R-:W-:Y:S02]  /*7110*/  F2FP.TF32.F32.PACK_B R11, R11 ;  /* 0x0000000bff0b723e */ /* 0x000fe400024050ff */
[----:B------:R-:W-:Y:S02]  /*7120*/  F2FP.TF32.F32.PACK_B R12, R12 ;  /* 0x0000000cff0c723e */ /* 0x000fe400024050ff */
[----:B------:R-:W-:Y:S01]  /*7130*/  F2FP.TF32.F32.PACK_B R13, R13 ;  /* 0x0000000dff0d723e */ /* 0x000fe200024050ff */
[----:B------:R1:W-:Y:S01]  /*7140*/  STSM.16.M88.4 [R84+0x2000], R8 ;  /* 0x0020000854007844 */ /* 0x0003e20000000200 */
[----:B------:R-:W-:Y:S02]  /*7150*/  F2FP.TF32.F32.PACK_B R14, R14 ;  /* 0x0000000eff0e723e */ /* 0x000fe400024050ff */
[----:B------:R-:W-:Y:S02]  /*7160*/  F2FP.TF32.F32.PACK_B R15, R15 ;  /* 0x0000000fff0f723e */ /* 0x000fe400024050ff */
[----:B------:R-:W-:Y:S02]  /*7170*/  LEA R0, R86, UR48, 0x3 ;  /* 0x0000003056007c11 */ /* 0x000fe4000f8e18ff */
[----:B------:R-:W-:Y:S01]  /*7180*/  @P6 SHF.L.U32 R2, RZ, 0x1f, RZ ;  /* 0x0000001fff026819 */ /* 0x000fe200000006ff */
[----:B------:R1:W-:Y:S01]  /*7190*/  STSM.16.M88.4 [R85+0x2000], R12 ;  /* 0x0020000c55007844 */ /* 0x0003e20000000200 */
        /* <DEDUP_REMOVED lines=8> */
[----:B------:R-:W-:Y:S02]  /*7220*/  UIADD3 UR8, UP0, UPT, UR52, 0x680, URZ ;  /* 0x0000068034087890 */ /* 0x000fe4000ff1e0ff */
[----:B------:R-:W-:Y:S02]  /*7230*/  UIADD3 UR5, UPT, UPT, UR41, 0x20, URZ ;  /* 0x0000002029057890 */ /* 0x000fe4000fffe0ff */
[----:B------:R-:W-:Y:S02]  /*7240*/  UIADD3 UR4, UPT, UPT, UR48, 0x2400, URZ ;  /* 0x0000240030047890 */ /* 0x000fe4000fffe0ff */
[----:B------:R-:W-:Y:S01]  /*7250*/  UIADD3.X UR9, UPT, UPT, URZ, UR53, URZ, UP0, !UPT ;  /* 0x00000035ff097290 */ /* 0x000fe200087fe4ff */
[----:B------:R-:W-:Y:S01]  /*7260*/  UMOV UR6, UR42 ;  /* 0x0000002a00067c82 */ /* 0x000fe20008000000 */
[----:B------:R-:W-:Y:S07]  /*7270*/  UMOV UR7, UR36 ;  /* 0x0000002400077c82 */ /* 0x000fee0008000000 */
[----:B------:R2:W-:Y:S01]  /*7280*/  UTMASTG.3D [UR4], [UR8] ;  /* 0x00000004080073b5 */ /* 0x0005e20008010000 */
[----:B------:R0:W-:Y:S01]  /*7290*/  UTMACMDFLUSH ;  /* 0x00000000000079b7 */ /* 0x0001e20000000000 */
[----:B--2---:R-:W-:Y:S04]  /*72a0*/  DEPBAR.LE SB0, 0x1 ;  /* 0x000080400000791a */ /* 0x004fe80000000000 */
.L_x_112:
[----:B------:R-:W-:Y:S05]  /*72b0*/  BSYNC.RECONVERGENT B0 ;  /* 0x0000000000007941 */ /* 0x000fea0003800200 */
.L_x_111:
[----:B------:R-:W-:Y:S01]  /*72c0*/  BAR.SYNC.DEFER_BLOCKING 0x1, 0x80 ;  /* 0x0042000000007b1d */ /* 0x000fe20000010000 */
[----:B------:R-:W-:Y:S04]  /*72d0*/  UIADD3 UR40, UPT, UPT, UR51, 0x1, URZ ;  /* 0x0000000133287890 */ /* 0x000fe8000fffe0ff */
[----:B------:R-:W-:Y:S04]  /*72e0*/  UISETP.NE.AND UP0, UPT, UR40, 0x4, UPT ;  /* 0x000000042800788c */ /* 0x000fe8000bf05270 */
[----:B------:R-:W-:Y:S01]  /*72f0*/  USEL UR40, UR40, URZ, UP0 ;  /* 0x000000ff28287287 */ /* 0x000fe20008000000 */
[----:B------:R2:W-:Y:S01]  /*7300*/  @P6 SYNCS.ARRIVE.TRANS64.RED.A1T0 RZ, [R21+URZ], RZ ;  /* 0x000000ff15ff69a7 */ /* 0x0005e200081004ff */
[----:B------:R-:W-:Y:S01]  /*7310*/  BSSY B1, `(.L_x_113) ;  /* 0x0000018000017945 */ /* 0x000fe20003800000 */
[----:B------:R-:W3:Y:S02]  /*7320*/  @P6 SYNCS.PHASECHK.TRANS64.TRYWAIT P0, [R0+URZ+0x40], R2 ;  /* 0x00004002000065a7 */ /* 0x000ee400080011ff */
[----:B---3--:R-:W-:Y:S01]  /*7330*/  @P6 SEL R88, RZ, 0x1, !P0 ;  /* 0x00000001ff586807 */ /* 0x008fe20004000000 */
[----:B--2---:R-:W-:Y:S06]  /*7340*/  @!P6 BRA `(.L_x_114) ;  /* 0x000000000050e947 */ /* 0x004fec0003800000 */
        /* <DEDUP_REMOVED lines=8> */
[----:B------:R-:W-:Y:S04]  /*73d0*/  SHF.L.U32 R5, RZ, 0x1f, RZ ;  /* 0x0000001fff057819 */ /* 0x000fe800000006ff */
[----:B------:R-:W1:Y:S02]  /*73e0*/  SYNCS.PHASECHK.TRANS64.TRYWAIT P0, [R0+URZ+0x40], R5 ;  /* 0x00004005000075a7 */ /* 0x000e6400080011ff */
[----:B-1----:R-:W-:Y:S05]  /*73f0*/  @!P0 BRA `(.L_x_117) ;  /* 0x00000048000c8947 */ /* 0x002fea0003800000 */
.L_x_116:
[----:B------:R-:W-:Y:S05]  /*7400*/  BSYNC B0 ;  /* 0x0000000000007941 */ /* 0x000fea0003800000 */
.L_x_115:
[----:B------:R-:W-:Y:S02]  /*7410*/  ISETP.NE.AND P0, PT, R89, RZ, PT ;  /* 0x000000ff5900720c */ /* 0x000fe40003f05270 */
[----:B------:R-:W-:Y:S11]  /*7420*/  IADD3 R86, PT, PT, R86, 0x1, RZ ;  /* 0x0000000156567810 */ /* 0x000ff60007ffe0ff */
[----:B-1----:R-:W-:Y:S01]  /*7430*/  @P0 IMAD.IADD R0, R74, 0x1, R2 ;  /* 0x000000014a000824 */ /* 0x002fe200078e0202 */
[----:B------:R-:W-:Y:S05]  /*7440*/  @P0 WARPSYNC.ALL ;  /* 0x0000000000000948 */ /* 0x000fea0003800000 */
[----:B------:R2:W3:Y:S04]  /*7450*/  @P0 LDSM.16.M88.4 R52, [R4+UR48+0x400] ;  /* 0x000400300434083b */ /* 0x0004e80008000200 */
[----:B------:R2:W4:Y:S04]  /*7460*/  @P0 LDSM.16.M88.4 R48, [R3+0x400] ;  /* 0x000400000330083b */ /* 0x0005280000000200 */
[----:B------:R2:W1:Y:S04]  /*7470*/  @P0 LDSM.16.M88.4 R40, [R2+0x400] ;  /* 0x000400000228083b */ /* 0x0004680000000200 */
[----:B------:R2:W1:Y:S02]  /*7480*/  @P0 LDSM.16.M88.4 R44, [R0+0x400] ;  /* 0x00040000002c083b */ /* 0x0004640000000200 */
.L_x_114:
[----:B------:R-:W-:Y:S05]  /*7490*/  BSYNC B1 ;  /* 0x0000000000017941 */ /* 0x000fea0003800000 */
.L_x_113:
[----:B--2---:R-:W-:Y:S05]  /*74a0*/  VIADD R0, R34, 0x40 ;  /* 0x0000004022007836 */ /* 0x004fea0000000000 */
        /* <DEDUP_REMOVED lines=20> */
.L_x_118:
[----:B------:R-:W-:Y:S01]  /*75f0*/  ISETP.NE.AND P6, PT, R80, RZ, PT ;  /* 0x000000ff5000720c */ /* 0x000fe20003fc5270 */
[----:B------:R-:W-:Y:S05]  /*7600*/  WARPSYNC.ALL ;  /* 0x0000000000007948 */ /* 0x000fea0003800000 */
[----:B------:R-:W-:Y:S01]  /*7610*/  R2UR UR4, R34 ;  /* 0x00000000220472ca */ /* 0x000fe200000e0000 */
[----:B------:R-:W-:Y:S01]  /*7620*/  IMAD.U32 R0, RZ, RZ, UR40 ;  /* 0x00000028ff007e24 */ /* 0x000fe2000f8e00ff */
[----:B---3--:R-:W-:Y:S01]  /*7630*/  LOP3.LUT R20, R52, 0xffffe000, RZ, 0xc0, !PT ;  /* 0xffffe00034147812 */ /* 0x008fe200078ec0ff */
        /* <DEDUP_REMOVED lines=24> */
[----:B----4-:R-:W-:Y:S01]  /*77c0*/  LOP3.LUT R18, R48, 0xffffe000, RZ, 0xc0, !PT ;  /* 0xffffe00030127812 */ /* 0x010fe200078ec0ff */
        /* <DEDUP_REMOVED lines=68> */
.L_x_120:
[----:B------:R-:W-:Y:S05]  /*7c10*/  BSYNC.RECONVERGENT B0 ;  /* 0x0000000000007941 */ /* 0x000fea0003800200 */
.L_x_119:
[----:B------:R-:W-:Y:S01]  /*7c20*/  BAR.SYNC.DEFER_BLOCKING 0x1, 0x80 ;  /* 0x0042000000007b1d */ /* 0x000fe20000010000 */
[----:B------:R-:W-:Y:S01]  /*7c30*/  UIADD3 UR43, UPT, UPT, UR40, 0x1, URZ ;  /* 0x00000001282b7890 */ /* 0x000fe2000fffe0ff */
[----:B------:R-:W-:Y:S03]  /*7c40*/  HFMA2 R91, -RZ, RZ, 0, 0 ;  /* 0x00000000ff5b7431 */ /* 0x000fe600000001ff */
        /* <DEDUP_REMOVED lines=18> */
.L_x_124:
[----:B------:R-:W-:Y:S05]  /*7d70*/  BSYNC B0 ;  /* 0x0000000000007941 */ /* 0x000fea0003800000 */
.L_x_123:
[----:B------:R-:W-:Y:S01]  /*7d80*/  ISETP.NE.AND P0, PT, R89, RZ, PT ;  /* 0x000000ff5900720c */ /* 0x000fe20003f05270 */
[----:B------:R-:W-:Y:S11]  /*7d90*/  VIADD R86, R86, 0x1 ;  /* 0x0000000156567836 */ /* 0x000ff60000000000 */
[----:B------:R-:W-:Y:S01]  /*7da0*/  @!UPT UIADD3 URZ, UPT, UPT, URZ, URZ, URZ ;  /* 0x000000fffffff290 */ /* 0x000fe2000fffe0ff */
[----:B-1----:R-:W-:Y:S01]  /*7db0*/  @P0 IMAD.IADD R0, R74, 0x1, R2 ;  /* 0x000000014a000824 */ /* 0x002fe200078e0202 */
[----:B------:R-:W-:Y:S05]  /*7dc0*/  @P0 WARPSYNC.ALL ;  /* 0x0000000000000948 */ /* 0x000fea0003800000 */
[----:B------:R2:W3:Y:S04]  /*7dd0*/  @P0 LDSM.16.M88.4 R52, [R4+UR48+0x400] ;  /* 0x000400300434083b */ /* 0x0004e80008000200 */
[----:B------:R2:W4:Y:S04]  /*7de0*/  @P0 LDSM.16.M88.4 R48, [R3+0x400] ;  /* 0x000400000330083b */ /* 0x0005280000000200 */
[----:B------:R2:W1:Y:S04]  /*7df0*/  @P0 LDSM.16.M88.4 R40, [R2+0x400] ;  /* 0x000400000228083b */ /* 0x0004680000000200 */
[----:B------:R2:W1:Y:S01]  /*7e00*/  @P0 LDSM.16.M88.4 R44, [R0+0x400] ;  /* 0x00040000002c083b */ /* 0x0004620000000200 */
[C---:B------:R-:W-:Y:S04]  /*7e10*/  ISETP.NE.AND P0, PT, R86.reuse, 0x4, PT ;  /* 0x000000045600780c */ /* 0x040fe80003f05270 */
[----:B------:R-:W-:Y:S02]  /*7e20*/  SEL R86, R86, RZ, P0 ;  /* 0x000000ff56567207 */ /* 0x000fe40000000000 */
[----:B------:R-:W-:Y:S02]  /*7e30*/  SEL R91, RZ, 0x1, P0 ;  /* 0x00000001ff5b7807 */ /* 0x000fe40000000000 */
.L_x_122:
[----:B------:R-:W-:Y:S05]  /*7e40*/  BSYNC B1 ;  /* 0x0000000000017941 */ /* 0x000fea0003800000 */
.L_x_121:
        /* <DEDUP_REMOVED lines=21> */
.L_x_126:
        /* <DEDUP_REMOVED lines=79> */
[----:B------:R-:W-:Y:S01]  /*8490*/  @P6 SHF.L.U32 R2, R91, 0x1f, RZ ;  /* 0x0000001f5b026819 */ /* 0x000fe200000006ff */
        /* <DEDUP_REMOVED lines=18> */
.L_x_128:
[----:B------:R-:W-:Y:S05]  /*85c0*/  BSYNC.RECONVERGENT B0 ;  /* 0x0000000000007941 */ /* 0x000fea0003800200 */
.L_x_127:
        /* <DEDUP_REMOVED lines=17> */
[----:B------:R-:W-:Y:S04]  /*86e0*/  SHF.L.U32 R5, R91, 0x1f, RZ ;  /* 0x0000001f5b057819 */ /* 0x000fe800000006ff */
[----:B------:R-:W1:Y:S02]  /*86f0*/  SYNCS.PHASECHK.TRANS64.TRYWAIT P0, [R0+URZ+0x40], R5 ;  /* 0x00004005000075a7 */ /* 0x000e6400080011ff */
[----:B-1----:R-:W-:Y:S05]  /*8700*/  @!P0 BRA `(.L_x_133) ;  /* 0x0000003400708947 */ /* 0x002fea0003800000 */
.L_x_132:
[----:B------:R-:W-:Y:S05]  /*8710*/  BSYNC B0 ;  /* 0x0000000000007941 */ /* 0x000fea0003800000 */
.L_x_131:
[----:B------:R-:W-:Y:S01]  /*8720*/  ISETP.NE.AND P0, PT, R89, RZ, PT ;  /* 0x000000ff5900720c */ /* 0x000fe20003f05270 */
[----:B------:R-:W-:Y:S11]  /*8730*/  VIADD R86, R86, 0x1 ;  /* 0x0000000156567836 */ /* 0x000ff60000000000 */
[----:B------:R-:W-:Y:S01]  /*8740*/  @!UPT UIADD3 URZ, UPT, UPT, URZ, URZ, URZ ;  /* 0x000000fffffff290 */ /* 0x000fe2000fffe0ff */
[----:B-1----:R-:W-:Y:S01]  /*8750*/  @P0 IMAD.IADD R0, R74, 0x1, R2 ;  /* 0x000000014a000824 */ /* 0x002fe200078e0202 */
[----:B------:R-:W-:Y:S05]  /*8760*/  @P0 WARPSYNC.ALL ;  /* 0x0000000000000948 */ /* 0x000fea0003800000 */
[----:B------:R-:W2:Y:S04]  /*8770*/  @P0 LDSM.16.M88.4 R52, [R4+UR48+0x400] ;  /* 0x000400300434083b */ /* 0x000ea80008000200 */
[----:B------:R-:W3:Y:S04]  /*8780*/  @P0 LDSM.16.M88.4 R48, [R3+0x400] ;  /* 0x000400000330083b */ /* 0x000ee80000000200 */
[----:B------:R-:W4:Y:S04]  /*8790*/  @P0 LDSM.16.M88.4 R40, [R2+0x400] ;  /* 0x000400000228083b */ /* 0x000f280000000200 */
[----:B------:R1:W2:Y:S01]  /*87a0*/  @P0 LDSM.16.M88.4 R44, [R0+0x400] ;  /* 0x00040000002c083b */ /* 0x0002a20000000200 */
[C---:B------:R-:W-:Y:S04]  /*87b0*/  ISETP.NE.AND P0, PT, R86.reuse, 0x4, PT ;  /* 0x000000045600780c */ /* 0x040fe80003f05270 */
[----:B------:R-:W-:Y:S02]  /*87c0*/  SEL R86, R86, RZ, P0 ;  /* 0x000000ff56567207 */ /* 0x000fe40000000000 */
[----:B-1----:R-:W-:Y:S04]  /*87d0*/  SEL R0, RZ, 0x1, P0 ;  /* 0x00000001ff007807 */ /* 0x002fe80000000000 */
[----:B------:R-:W-:Y:S02]  /*87e0*/  LOP3.LUT R91, R91, R0, RZ, 0x3c, !PT ;  /* 0x000000005b5b7212 */ /* 0x000fe400078e3cff */
.L_x_130:
[----:B------:R-:W-:Y:S05]  /*87f0*/  BSYNC B1 ;  /* 0x0000000000017941 */ /* 0x000fea0003800000 */
.L_x_129:
[----:B------:R-:W-:Y:S05]  /*8800*/  VIADD R0, R34, 0x80 ;  /* 0x0000008022007836 */ /* 0x000fea0000000000 */
[----:B------:R-:W-:Y:S04]  /*8810*/  SHF.R.U32.HI R0, RZ, 0x15, R0 ;  /* 0x00000015ff007819 */ /* 0x000fe80000011600 */
[----:B------:R-:W-:Y:S11]  /*8820*/  LOP3.LUT P0, RZ, R0, 0x3, R69, 0x48, !PT ;  /* 0x0000000300ff7812 */ /* 0x000ff60007804845 */
[----:B------:R-:W-:Y:S02]  /*8830*/  @!UPT UIADD3 URZ, UPT, UPT, URZ, URZ, URZ ;  /* 0x000000fffffff290 */ /* 0x000fe4000fffe0ff */
[----:B------:R-:W-:Y:S05]  /*8840*/  @!P0 BRA `(.L_x_134) ;  /* 0x0000000000408947 */ /* 0x000fea0003800000 */
[----:B------:R-:W5:Y:S01]  /*8850*/  LDCU.64 UR8, c[0x4][0x70] ;  /* 0x01000e00ff0877ac */ /* 0x000f620008000a00 */
[----:B------:R-:W-:Y:S01]  /*8860*/  MOV R3, 0x0 ;  /* 0x0000000000037802 */ /* 0x000fe20000000f00 */
[----:B-1----:R-:W-:Y:S02]  /*8870*/  HFMA2 R12, -RZ, RZ, 0, 5.9604644775390625e-08 ;  /* 0x00000001ff0c7431 */ /* 0x002fe400000001ff */
[----:B------:R-:W-:Y:S02]  /*8880*/  IMAD.MOV.U32 R8, RZ, RZ, 0x192 ;  /* 0x00000192ff087424 */ /* 0x000fe400078e00ff */
[----:B------:R-:W-:Y:S01]  /*8890*/  IMAD.MOV.U32 R13, RZ, RZ, RZ ;  /* 0x000000ffff0d7224 */ /* 0x000fe200078e00ff */
[----:B------:R-:W1:Y:S01]  /*88a0*/  LDCU.64 UR6, c[0x4][0x78] ;  /* 0x01000f00ff0677ac */ /* 0x000e620008000a00 */
[----:B------:R-:W2:Y:S01]  /*88b0*/  LDC.64 R2, c[0x4][R3] ;  /* 0x0100000003027b82 */ /* 0x000ea20000000a00 */
[----:B------:R-:W3:Y:S01]  /*88c0*/  LDCU.64 UR4, c[0x4][0x10] ;  /* 0x01000200ff0477ac */ /* 0x000ee20008000a00 */
[----:B-----5:R-:W-:Y:S01]  /*88d0*/  MOV R5, UR9 ;  /* 0x0000000900057c02 */ /* 0x020fe20008000f00 */
[----:B------:R-:W-:Y:S01]  /*88e0*/  IMAD.U32 R4, RZ, RZ, UR8 ;  /* 0x00000008ff047e24 */ /* 0x000fe2000f8e00ff */
[----:B-1----:R-:W-:Y:S01]  /*88f0*/  MOV R7, UR7 ;  /* 0x0000000700077c02 */ /* 0x002fe20008000f00 */
[----:B------:R-:W-:Y:S01]  /*8900*/  IMAD.U32 R6, RZ, RZ, UR6 ;  /* 0x00000006ff067e24 */ /* 0x000fe2000f8e00ff */
[----:B---3--:R-:W-:Y:S01]  /*8910*/  MOV R11, UR5 ;  /* 0x00000005000b7c02 */ /* 0x008fe20008000f00 */
[----:B------:R-:W-:Y:S02]  /*8920*/  IMAD.U32 R10, RZ, RZ, UR4 ;  /* 0x00000004ff0a7e24 */ /* 0x000fe4000f8e00ff */
[----:B------:R-:W-:Y:S07]  /*8930*/  LEPC R20, `(.L_x_134) ;  /* 0x000000001014794e */ /* 0x000fee0000000000 */
[----:B--2-4-:R-:W-:Y:S05]  /*8940*/  CALL.ABS.NOINC R2 ;  /* 0x0000000002007343 */ /* 0x014fea0003c00000 */
.L_x_134:
[----:B------:R-:W-:Y:S01]  /*8950*/  ISETP.NE.AND P6, PT, R80, RZ, PT ;  /* 0x000000ff5000720c */ /* 0x000fe20003fc5270 */
[----:B------:R-:W-:Y:S05]  /*8960*/  WARPSYNC.ALL ;  /* 0x0000000000007948 */ /* 0x000fea0003800000 */
[----:B------:R-:W-:Y:S01]  /*8970*/  R2UR UR4, R34 ;  /* 0x00000000220472ca */ /* 0x000fe200000e0000 */
[----:B------:R-:W-:Y:S01]  /*8980*/  IMAD.U32 R0, RZ, RZ, UR40 ;  /* 0x00000028ff007e24 */ /* 0x000fe2000f8e00ff */
[----:B--2---:R-:W-:Y:S01]  /*8990*/  LOP3.LUT R20, R52, 0xffffe000, RZ, 0xc0, !PT ;  /* 0xffffe00034147812 */ /* 0x004fe200078ec0ff */
        /* <DEDUP_REMOVED lines=24> */
[----:B---3--:R-:W-:Y:S01]  /*8b20*/  LOP3.LUT R18, R48, 0xffffe000, RZ, 0xc0, !PT ;  /* 0xffffe00030127812 */ /* 0x008fe200078ec0ff */
[----:B------:R-:W-:Y:S01]  /*8b30*/  FFMA R37, R35, R16, R2 ;  /* 0x0000001023257223 */ /* 0x000fe20000000002 */
[----:B------:R-:W-:Y:S01]  /*8b40*/  LOP3.LUT R2, R49, 0xffffe000, RZ, 0xc0, !PT ;  /* 0xffffe00031027812 */ /* 0x000fe200078ec0ff */
[----:B------:R-:W-:Y:S01]  /*8b50*/  FMUL R7, R33, R7 ;  /* 0x0000000721077220 */ /* 0x000fe20000400000 */
[----:B----4-:R-:W-:Y:S01]  /*8b60*/  LOP3.LUT R16, R41, 0xffffe000, RZ, 0xc0, !PT ;  /* 0xffffe00029107812 */ /* 0x010fe200078ec0ff */
        /* <DEDUP_REMOVED lines=43> */
[----:B------:R-:W-:Y:S02]  /*8e20*/  F2FP.TF32.F32.PACK_B R15, R15 ;  /* 0x0000000fff0f723e */ /* 0x000fe400024050ff */
[----:B------:R-:W-:Y:S02]  /*8e30*/  LEA R0, R86, UR48, 0x3 ;  /* 0x0000003056007c11 */ /* 0x000fe4000f8e18ff */
[----:B------:R-:W-:Y:S01]  /*8e40*/  @P6 SHF.L.U32 R2, R91, 0x1f, RZ ;  /* 0x0000001f5b026819 */ /* 0x000fe200000006ff */
        /* <DEDUP_REMOVED lines=10> */
[----:B------:R-:W-:Y:S02]  /*8ef0*/  UIADD3 UR8, UP0, UPT, UR52, 0x680, URZ ;  /* 0x0000068034087890 */ /* 0x000fe4000ff1e0ff */
[----:B------:R-:W-:Y:S02]  /*8f00*/  UIADD3 UR5, UPT, UPT, UR41, 0x80, URZ ;  /* 0x0000008029057890 */ /* 0x000fe4000fffe0ff */
[----:B------:R-:W-:Y:S01]  /*8f10*/  MOV R70, UR10 ;  /* 0x0000000a00467c02 */ /* 0x000fe20008000f00 */
[----:B------:R-:W-:Y:S01]  /*8f20*/  UIADD3.X UR9, UPT, UPT, URZ, UR53, URZ, UP0, !UPT ;  /* 0x00000035ff097290 */ /* 0x000fe200087fe4ff */
[----:B------:R-:W-:Y:S02]  /*8f30*/  UMOV UR6, UR42 ;  /* 0x0000002a00067c82 */ /* 0x000fe40008000000 */
[----:B------:R-:W-:Y:S01]  /*8f40*/  R2UR UR4, R70 ;  /* 0x00000000460472ca */ /* 0x000fe200000e0000 */
[----:B------:R-:W-:Y:S11]  /*8f50*/  UMOV UR7, UR36 ;  /* 0x0000002400077c82 */ /* 0x000ff60008000000 */
[----:B------:R-:W-:Y:S01]  /*8f60*/  @!UPT UIADD3 URZ, UPT, UPT, URZ, URZ, URZ ;  /* 0x000000fffffff290 */ /* 0x000fe2000fffe0ff */
[----:B------:R2:W-:Y:S01]  /*8f70*/  UTMASTG.3D [UR4], [UR8] ;  /* 0x00000004080073b5 */ /* 0x0005e20008010000 */
[----:B------:R0:W-:Y:S01]  /*8f80*/  UTMACMDFLUSH ;  /* 0x00000000000079b7 */ /* 0x0001e20000000000 */
[----:B--2---:R-:W-:Y:S04]  /*8f90*/  DEPBAR.LE SB0, 0x1 ;  /* 0x000080400000791a */ /* 0x004fe80000000000 */
.L_x_136:
[----:B------:R-:W-:Y:S05]  /*8fa0*/  BSYNC.RECONVERGENT B0 ;  /* 0x0000000000007941 */ /* 0x000fea0003800200 */
.L_x_135:
        /* <DEDUP_REMOVED lines=20> */
.L_x_140:
[----:B------:R-:W-:Y:S05]  /*90f0*/  BSYNC B0 ;  /* 0x0000000000007941 */ /* 0x000fea0003800000 */
.L_x_139:
        /* <DEDUP_REMOVED lines=13> */
.L_x_138:
[----:B------:R-:W-:Y:S05]  /*91d0*/  BSYNC B1 ;  /* 0x0000000000017941 */ /* 0x000fea0003800000 */
.L_x_137:
        /* <DEDUP_REMOVED lines=21> */
.L_x_142:
        /* <DEDUP_REMOVED lines=98> */
.L_x_144:
[----:B------:R-:W-:Y:S05]  /*9950*/  BSYNC.RECONVERGENT B0 ;  /* 0x0000000000007941 */ /* 0x000fea0003800200 */
.L_x_143:
        /* <DEDUP_REMOVED lines=20> */
.L_x_148:
[----:B------:R-:W-:Y:S05]  /*9aa0*/  BSYNC B0 ;  /* 0x0000000000007941 */ /* 0x000fea0003800000 */
.L_x_147:
        /* <DEDUP_REMOVED lines=13> */
.L_x_146:
[----:B------:R-:W-:Y:S05]  /*9b80*/  BSYNC B1 ;  /* 0x0000000000017941 */ /* 0x000fea0003800000 */
.L_x_145:
        /* <DEDUP_REMOVED lines=21> */
.L_x_150:
        /* <DEDUP_REMOVED lines=98> */
.L_x_152:
[----:B------:R-:W-:Y:S05]  /*a300*/  BSYNC.RECONVERGENT B0 ;  /* 0x0000000000007941 */ /* 0x000fea0003800200 */
.L_x_151:
        /* <DEDUP_REMOVED lines=12> */
[----:B------:R-:W-:Y:S04]  /*a3d0*/  @P1 IMAD R86, R86, 0x2000, R87 ;  /* 0x0000200056561824 */ /* 0x000fe800078e0257 */
[----:B------:R-:W-:Y:S05]  /*a3e0*/  @P1 VIADD R2, R86, UR48 ;  /* 0x0000003056021c36 */ /* 0x000fea0008000000 */
[----:B------:R-:W-:Y:S01]  /*a3f0*/  @P1 IADD3 R90, PT, PT, R90, R2, RZ ;  /* 0x000000025a5a1210 */ /* 0x000fe20007ffe0ff */
[----:B------:R-:W-:Y:S01]  /*a400*/  @P1 IMAD.IADD R2, R74, 0x1, R2 ;  /* 0x000000014a021824 */ /* 0x000fe200078e0202 */
[----:B------:R-:W-:Y:S06]  /*a410*/  @P0 BRA `(.L_x_156) ;  /* 0x00000000000c0947 */ /* 0x000fec0003800000 */
[----:B------:R-:W-:Y:S04]  /*a420*/  SHF.L.U32 R91, R91, 0x1f, RZ ;  /* 0x0000001f5b5b7819 */ /* 0x000fe800000006ff */
[----:B------:R-:W2:Y:S02]  /*a430*/  SYNCS.PHASECHK.TRANS64.TRYWAIT P0, [R0+URZ+0x40], R91 ;  /* 0x0000405b000075a7 */ /* 0x000ea400080011ff */
[----:B--2---:R-:W-:Y:S05]  /*a440*/  @!P0 BRA `(.L_x_157) ;  /* 0x00000018005c8947 */ /* 0x004fea0003800000 */
.L_x_156:
[----:B------:R-:W-:Y:S05]  /*a450*/  BSYNC B0 ;  /* 0x0000000000007941 */ /* 0x000fea0003800000 */
.L_x_155:
[----:B------:R-:W-:Y:S11]  /*a460*/  ISETP.NE.AND P0, PT, R89, RZ, PT ;  /* 0x000000ff5900720c */ /* 0x000ff60003f05270 */
[----:B------:R-:W-:Y:S02]  /*a470*/  @!UPT UIADD3 URZ, UPT, UPT, URZ, URZ, URZ ;  /* 0x000000fffffff290 */ /* 0x000fe4000fffe0ff */
[----:B--2---:R-:W-:Y:S01]  /*a480*/  @P0 IADD3 R0, PT, PT, R74, R90, RZ ;  /* 0x0000005a4a000210 */ /* 0x004fe20007ffe0ff */
[----:B------:R-:W-:Y:S05]  /*a490*/  @P0 WARPSYNC.ALL ;  /* 0x0000000000000948 */ /* 0x000fea0003800000 */
[----:B------:R2:W3:Y:S04]  /*a4a0*/  @P0 LDSM.16.M88.4 R52, [R86+UR48+0x400] ;  /* 0x000400305634083b */ /* 0x0004e80008000200 */
[----:B------:R2:W4:Y:S04]  /*a4b0*/  @P0 LDSM.16.M88.4 R48, [R2+0x400] ;  /* 0x000400000230083b */ /* 0x0005280000000200 */
[----:B------:R2:W1:Y:S04]  /*a4c0*/  @P0 LDSM.16.M88.4 R40, [R90+0x400] ;  /* 0x000400005a28083b */ /* 0x0004680000000200 */
[----:B------:R2:W1:Y:S02]  /*a4d0*/  @P0 LDSM.16.M88.4 R44, [R0+0x400] ;  /* 0x00040000002c083b */ /* 0x0004640000000200 */
.L_x_154:
[----:B------:R-:W-:Y:S05]  /*a4e0*/  BSYNC B1 ;  /* 0x0000000000017941 */ /* 0x000fea0003800000 */
.L_x_153:
        /* <DEDUP_REMOVED lines=21> */
.L_x_158:
[----:B------:R-:W-:Y:S01]  /*a640*/  ISETP.NE.AND P0, PT, R76, RZ, PT ;  /* 0x000000ff4c00720c */ /* 0x000fe20003f05270 */
[----:B------:R-:W-:Y:S05]  /*a650*/  WARPSYNC.ALL ;  /* 0x0000000000007948 */ /* 0x000fea0003800000 */
[----:B------:R-:W-:Y:S01]  /*a660*/  R2UR UR4, R34 ;  /* 0x00000000220472ca */ /* 0x000fe200000e0000 */
[----:B------:R-:W-:Y:S01]  /*a670*/  BSSY.RECONVERGENT B0, `(.L_x_159) ;  /* 0x000005c000007945 */ /* 0x000fe20003800200 */
[----:B------:R-:W-:Y:S02]  /*a680*/  R2UR UR5, R83 ;  /* 0x00000000530572ca */ /* 0x000fe400000e0000 */
[----:B---3--:R-:W-:Y:S02]  /*a690*/  LOP3.LUT R0, R52, 0xffffe000, RZ, 0xc0, !PT ;  /* 0xffffe00034007812 */ /* 0x008fe400078ec0ff */
[----:B------:R-:W-:Y:S02]  /*a6a0*/  LOP3.LUT R2, R53, 0xffffe000, RZ, 0xc0, !PT ;  /* 0xffffe00035027812 */ /* 0x000fe400078ec0ff */
[----:B------:R-:W-:Y:S02]  /*a6b0*/  LOP3.LUT R3, R54, 0xffffe000, RZ, 0xc0, !PT ;  /* 0xffffe00036037812 */ /* 0x000fe400078ec0ff */
[----:B------:R-:W-:Y:S02]  /*a6c0*/  LOP3.LUT R20, R55, 0xffffe000, RZ, 0xc0, !PT ;  /* 0xffffe00037147812 */ /* 0x000fe400078ec0ff */
[----:B----4-:R-:W-:Y:S01]  /*a6d0*/  LOP3.LUT R21, R48, 0xffffe000, RZ, 0xc0, !PT ;  /* 0xffffe00030157812 */ /* 0x010fe200078ec0ff */
[----:B-1----:R-:W1:Y:S01]  /*a6e0*/  LDTM.16dp128bit.x8 R4, tmem[UR4+0xe0] ;  /* 0x0000e004000479ee */ /* 0x002e620008180000 */
[----:B------:R-:W-:Y:S01]  /*a6f0*/  LOP3.LUT R34, R49, 0xffffe000, RZ, 0xc0, !PT ;  /* 0xffffe00031227812 */ /* 0x000fe200078ec0ff */
[----:B------:R-:W-:Y:S01]  /*a700*/  UIADD3 UR5, UPT, UPT, UR5, 0xd0, URZ ;  /* 0x000000d005057890 */ /* 0x000fe2000fffe0ff */
[----:B------:R-:W-:Y:S01]  /*a710*/  LOP3.LUT R36, R50, 0xffffe000, RZ, 0xc0, !PT ;  /* 0xffffe00032247812 */ /* 0x000fe200078ec0ff */
[----:B------:R-:W-:Y:S01]  /*a720*/  NOP ;  /* 0x0000000000007918 */ /* 0x000fe20000000000 */
[----:B------:R-:W-:Y:S01]  /*a730*/  LOP3.LUT R37, R51, 0xffffe000, RZ, 0xc0, !PT ;  /* 0xffffe00033257812 */ /* 0x000fe200078ec0ff */
[----:B------:R-:W-:Y:S01]  /*a740*/  UPRMT UR5, UR37, 0x654, UR5 ;  /* 0x0000065425057896 */ /* 0x000fe20008000005 */
[----:B------:R-:W-:Y:S02]  /*a750*/  LOP3.LUT R38, R40, 0xffffe000, RZ, 0xc0, !PT ;  /* 0xffffe00028267812 */ /* 0x000fe400078ec0ff */
[----:B------:R-:W-:Y:S02]  /*a760*/  LOP3.LUT R39, R41, 0xffffe000, RZ, 0xc0, !PT ;  /* 0xffffe00029277812 */ /* 0x000fe400078ec0ff */
[----:B------:R-:W-:Y:S02]  /*a770*/  LOP3.LUT R40, R42, 0xffffe000, RZ, 0xc0, !PT ;  /* 0xffffe0002a287812 */ /* 0x000fe400078ec0ff */
[----:B------:R-:W-:Y:S02]  /*a780*/  LOP3.LUT R41, R43, 0xffffe000, RZ, 0xc0, !PT ;  /* 0xffffe0002b297812 */ /* 0x000fe400078ec0ff */
[----:B------:R-:W-:Y:S01]  /*a790*/  LOP3.LUT R42, R44, 0xffffe000, RZ, 0xc0, !PT ;  /* 0xffffe0002c2a7812 */ /* 0x000fe200078ec0ff */
[----:B-1----:R-:W-:Y:S01]  /*a7a0*/  SYNCS.ARRIVE.TRANS64.RED.A1T0 RZ, [UR5], RZ ;  /* 0x000000ffffff79a7 */ /* 0x002fe20008100405 */
[----:B------:R-:W-:Y:S02]  /*a7b0*/  LOP3.LUT R43, R45, 0xffffe000, RZ, 0xc0, !PT ;  /* 0xffffe0002d2b7812 */ /* 0x000fe400078ec0ff */
[----:B------:R-:W-:Y:S02]  /*a7c0*/  LOP3.LUT R44, R46, 0xffffe000, RZ, 0xc0, !PT ;  /* 0xffffe0002e2c7812 */ /* 0x000fe400078ec0ff */
[----:B------:R-:W-:Y:S01]  /*a7d0*/  LOP3.LUT R45, R47, 0xffffe000, RZ, 0xc0, !PT ;  /* 0xffffe0002f2d7812 */ /* 0x000fe200078ec0ff */
[C---:B------:R-:W-:Y:S01]  /*a7e0*/  FMUL R4, R33.reuse, R4 ;  /* 0x0000000421047220 */ /* 0x040fe20000400000 */
[C---:B------:R-:W-:Y:S01]  /*a7f0*/  FMUL R5, R33.reuse, R5 ;  /* 0x0000000521057220 */ /* 0x040fe20000400000 */
[C---:B------:R-:W-:Y:S01]  /*a800*/  FMUL R6, R33.reuse, R6 ;  /* 0x0000000621067220 */ /* 0x040fe20000400000 */
[----:B------:R-:W-:Y:S01]  /*a810*/  FMUL R7, R33, R7 ;  /* 0x0000000721077220 */ /* 0x000fe20000400000 */
[----:B------:R-:W-:Y:S01]  /*a820*/  FFMA R4, R35, R0, R4 ;  /* 0x0000000023047223 */ /* 0x000fe20000000004 */
[----:B------:R-:W-:Y:S01]  /*a830*/  FMUL R8, R33, R8 ;  /* 0x0000000821087220 */ /* 0x000fe20000400000 */
[----:B------:R-:W-:Y:S01]  /*a840*/  FFMA R5, R35, R2, R5 ;  /* 0x0000000223057223 */ /* 0x000fe20000000005 */
[----:B------:R-:W-:Y:S01]  /*a850*/  FMUL R9, R33, R9 ;  /* 0x0000000921097220 */ /* 0x000fe20000400000 */
[----:B------:R-:W-:Y:S01]  /*a860*/  FFMA R6, R35, R3, R6 ;  /* 0x0000000323067223 */ /* 0x000fe20000000006 */
[----:B------:R-:W-:Y:S01]  /*a870*/  F2FP.TF32.F32.PACK_B R4, R4 ;  /* 0x00000004ff04723e */ /* 0x000fe200024050ff */
[----:B------:R-:W-:Y:S01]  /*a880*/  FMUL R10, R33, R10 ;  /* 0x0000000a210a7220 */ /* 0x000fe20000400000 */
[----:B------:R-:W-:Y:S01]  /*a890*/  F2FP.TF32.F32.PACK_B R5, R5 ;  /* 0x00000005ff05723e */ /* 0x000fe200024050ff */
[----:B------:R-:W-:Y:S01]  /*a8a0*/  FFMA R7, R35, R20, R7 ;  /* 0x0000001423077223 */ /* 0x000fe20000000007 */
[----:B------:R-:W-:Y:S01]  /*a8b0*/  FMUL R11, R33, R11 ;  /* 0x0000000b210b7220 */ /* 0x000fe20000400000 */
        /* <DEDUP_REMOVED lines=8> */
[----:B------:R-:W-:Y:S01]  /*a940*/  F2FP.TF32.F32.PACK_B R6, R6 ;  /* 0x00000006ff06723e */ /* 0x000fe200024050ff */
[----:B------:R-:W-:Y:S01]  /*a950*/  FFMA R12, R35, R38, R12 ;  /* 0x00000026230c7223 */ /* 0x000fe2000000000c */
[----:B------:R-:W-:Y:S01]  /*a960*/  F2FP.TF32.F32.PACK_B R7, R7 ;  /* 0x00000007ff07723e */ /* 0x000fe200024050ff */
[----:B------:R-:W-:Y:S01]  /*a970*/  FMUL R16, R33, R16 ;  /* 0x0000001021107220 */ /* 0x000fe20000400000 */
[----:B------:R-:W-:Y:S01]  /*a980*/  FFMA R13, R35, R39, R13 ;  /* 0x00000027230d7223 */ /* 0x000fe2000000000d */
[----:B------:R-:W-:Y:S01]  /*a990*/  FMUL R17, R33, R17 ;  /* 0x0000001121117220 */ /* 0x000fe20000400000 */
[----:B------:R-:W-:Y:S01]  /*a9a0*/  FFMA R14, R35, R40, R14 ;  /* 0x00000028230e7223 */ /* 0x000fe2000000000e */
[----:B------:R1:W-:Y:S01]  /*a9b0*/  STSM.16.M88.4 [R82+0x6400], R4 ;  /* 0x0064000452007844 */ /* 0x0003e20000000200 */
[----:B------:R-:W-:Y:S01]  /*a9c0*/  FMUL R18, R33, R18 ;  /* 0x0000001221127220 */ /* 0x000fe20000400000 */
[----:B------:R-:W-:Y:S01]  /*a9d0*/  FFMA R15, R35, R41, R15 ;  /* 0x00000029230f7223 */ /* 0x000fe2000000000f */
[----:B------:R-:W-:Y:S01]  /*a9e0*/  FMUL R19, R33, R19 ;  /* 0x0000001321137220 */ /* 0x000fe20000400000 */
[----:B------:R-:W-:Y:S01]  /*a9f0*/  F2FP.TF32.F32.PACK_B R8, R8 ;  /* 0x00000008ff08723e */ /* 0x000fe200024050ff */
[C---:B------:R-:W-:Y:S01]  /*aa00*/  FFMA R16, R35.reuse, R42, R16 ;  /* 0x0000002a23107223 */ /* 0x040fe20000000010 */
[----:B------:R-:W-:Y:S01]  /*aa10*/  F2FP.TF32.F32.PACK_B R9, R9 ;  /* 0x00000009ff09723e */ /* 0x000fe200024050ff */
[C---:B------:R-:W-:Y:S01]  /*aa20*/  FFMA R17, R35.reuse, R43, R17 ;  /* 0x0000002b23117223 */ /* 0x040fe20000000011 */
[----:B------:R-:W-:Y:S01]  /*aa30*/  F2FP.TF32.F32.PACK_B R10, R10 ;  /* 0x0000000aff0a723e */ /* 0x000fe200024050ff */
[C---:B------:R-:W-:Y:S01]  /*aa40*/  FFMA R18, R35.reuse, R44, R18 ;  /* 0x0000002c23127223 */ /* 0x040fe20000000012 */
[----:B------:R-:W-:Y:S01]  /*aa50*/  F2FP.TF32.F32.PACK_B R11, R11 ;  /* 0x0000000bff0b723e */ /* 0x000fe200024050ff */
[----:B------:R-:W-:Y:S01]  /*aa60*/  FFMA R19, R35, R45, R19 ;  /* 0x0000002d23137223 */ /* 0x000fe20000000013 */
[----:B------:R-:W-:Y:S02]  /*aa70*/  F2FP.TF32.F32.PACK_B R12, R12 ;  /* 0x0000000cff0c723e */ /* 0x000fe400024050ff */
[----:B------:R-:W-:Y:S01]  /*aa80*/  F2FP.TF32.F32.PACK_B R13, R13 ;  /* 0x0000000dff0d723e */ /* 0x000fe200024050ff */
[----:B------:R1:W-:Y:S01]  /*aa90*/  STSM.16.M88.4 [R81+0x6400], R8 ;  /* 0x0064000851007844 */ /* 0x0003e20000000200 */
[----:B------:R-:W-:Y:S02]  /*aaa0*/  F2FP.TF32.F32.PACK_B R14, R14 ;  /* 0x0000000eff0e723e */ /* 0x000fe400024050ff */
[----:B------:R-:W-:Y:S02]  /*aab0*/  F2FP.TF32.F32.PACK_B R15, R15 ;  /* 0x0000000fff0f723e */ /* 0x000fe400024050ff */
[----:B------:R-:W-:Y:S02]  /*aac0*/  F2FP.TF32.F32.PACK_B R16, R16 ;  /* 0x00000010ff10723e */ /* 0x000fe400024050ff */
[----:B------:R-:W-:Y:S01]  /*aad0*/  F2FP.TF32.F32.PACK_B R17, R17 ;  /* 0x00000011ff11723e */ /* 0x000fe200024050ff */
[----:B------:R1:W-:Y:S01]  /*aae0*/  STSM.16.M88.4 [R84+0x6000], R12 ;  /* 0x0060000c54007844 */ /* 0x0003e20000000200 */
[----:B------:R-:W-:Y:S02]  /*aaf0*/  F2FP.TF32.F32.PACK_B R18, R18 ;  /* 0x00000012ff12723e */ /* 0x000fe400024050ff */
[----:B------:R-:W-:Y:S05]  /*ab00*/  F2FP.TF32.F32.PACK_B R19, R19 ;  /* 0x00000013ff13723e */ /* 0x000fea00024050ff */
        /* <DEDUP_REMOVED lines=18> */
.L_x_160:
[----:B------:R-:W-:Y:S05]  /*ac30*/  BSYNC.RECONVERGENT B0 ;  /* 0x0000000000007941 */ /* 0x000fea0003800200 */
.L_x_159:
[----:B------:R-:W-:Y:S01]  /*ac40*/  BAR.SYNC.DEFER_BLOCKING 0x1, 0x80 ;  /* 0x0042000000007b1d */ /* 0x000fe20000010000 */
[----:B------:R-:W-:Y:S01]  /*ac50*/  UISETP.NE.AND UP0, UPT, UR49, -0x8, UPT ;  /* 0xfffffff83100788c */ /* 0x000fe2000bf05270 */
[----:B------:R-:W-:Y:S08]  /*ac60*/  IADD3 R31, PT, PT, R31, 0x1, RZ ;  /* 0x000000011f1f7810 */ /* 0x000ff00007ffe0ff */
[----:B------:R-:W-:Y:S05]  /*ac70*/  BRA.U !UP0, `(.L_x_161) ;  /* 0x0000000108287547 */ /* 0x000fea000b800000 */
[----:B------:R-:W-:Y:S01]  /*ac80*/  ISETP.NE.AND P0, PT, R80, RZ, PT ;  /* 0x000000ff5000720c */ /* 0x000fe20003f05270 */
[----:B------:R-:W-:Y:S01]  /*ac90*/  IMAD.U32 R2, RZ, RZ, UR51 ;  /* 0x00000033ff027e24 */ /* 0x000fe2000f8e00ff */
[----:B------:R-:W-:Y:S01]  /*aca0*/  UIADD3 UR51, UPT, UPT, UR51, 0x1, URZ ;  /* 0x0000000133337890 */ /* 0x000fe2000fffe0ff */
[----:B------:R-:W-:Y:S03]  /*acb0*/  IMAD.U32 R0, RZ, RZ, UR37 ;  /* 0x00000025ff007e24 */ /* 0x000fe6000f8e00ff */
[----:B------:R-:W-:Y:S04]  /*acc0*/  UISETP.NE.AND UP0, UPT, UR51, 0x4, UPT ;  /* 0x000000043300788c */ /* 0x000fe8000bf05270 */
[----:B------:R-:W-:Y:S03]  /*acd0*/  USEL UR51, UR51, URZ, UP0 ;  /* 0x000000ff33337287 */ /* 0x000fe60008000000 */
[----:B------:R-:W-:Y:S05]  /*ace0*/  @P0 LEA R2, R2, UR48, 0x3 ;  /* 0x0000003002020c11 */ /* 0x000fea000f8e18ff */
[----:B------:R-:W-:Y:S05]  /*acf0*/  @P0 VIADD R2, R2, 0x60 ;  /* 0x0000006002020836 */ /* 0x000fea0000000000 */
[----:B------:R-:W-:Y:S04]  /*ad00*/  @P0 PRMT R0, R0, 0x654, R2 ;  /* 0x0000065400000816 */ /* 0x000fe80000000002 */
[----:B------:R2:W-:Y:S03]  /*ad10*/  @P0 SYNCS.ARRIVE.TRANS64.RED.A1T0 RZ, [R0+URZ], RZ ;  /* 0x000000ff00ff09a7 */ /* 0x0005e600081004ff */
.L_x_161:
[----:B------:R-:W-:Y:S01]  /*ad20*/  ISETP.NE.AND P2, PT, R77, RZ, PT ;  /* 0x000000ff4d00720c */ /* 0x000fe20003f45270 */
[----:B------:R-:W-:Y:S01]  /*ad30*/  UIADD3 UR49, UPT, UPT, UR49, 0x8, URZ ;  /* 0x0000000831317890 */ /* 0x000fe2000fffe0ff */
[----:B------:R-:W-:Y:S01]  /*ad40*/  ISETP.NE.AND P0, PT, R79, 0x2, PT ;  /* 0x000000024f00780c */ /* 0x000fe20003f05270 */
[----:B-1----:R-:W-:Y:S01]  /*ad50*/  IMAD.IADD R14, R29, 0x1, R62 ;  /* 0x000000011d0e7824 */ /* 0x002fe200078e023e */
[----:B------:R-:W-:Y:S01]  /*ad60*/  ISETP.NE.AND P1, PT, R31, 0x4, PT ;  /* 0x000000041f00780c */ /* 0x000fe20003f25270 */
[----:B------:R-:W-:Y:S01]  /*ad70*/  IMAD.IADD R15, R30, 0x1, R63 ;  /* 0x000000011e0f7824 */ /* 0x000fe200078e023f */
[----:B------:R-:W-:Y:S02]  /*ad80*/  SEL R2, RZ, 0x1, P0 ;  /* 0x00000001ff027807 */ /* 0x000fe40000000000 */
[----:B--2---:R-:W-:Y:S02]  /*ad90*/  SEL R0, RZ, 0x1, P1 ;  /* 0x00000001ff007807 */ /* 0x004fe40000800000 */
[----:B------:R-:W-:Y:S02]  /*ada0*/  LOP3.LUT R72, R72, R2, RZ, 0x3c, !PT ;  /* 0x0000000248487212 */ /* 0x000fe400078e3cff */
[----:B------:R-:W-:Y:S02]  /*adb0*/  LOP3.LUT R73, R73, R0, RZ, 0x3c, !PT ;  /* 0x0000000049497212 */ /* 0x000fe400078e3cff */
[----:B------:R-:W-:Y:S02]  /*adc0*/  @P2 R2UR UR36, R71 ;  /* 0x00000000472422ca */ /* 0x000fe400000e0000 */
[----:B------:R-:W-:Y:S02]  /*add0*/  SEL R79, R79, RZ, P0 ;  /* 0x000000ff4f4f7207 */ /* 0x000fe40000000000 */
[----:B------:R-:W-:Y:S01]  /*ade0*/  SEL R31, R31, RZ, P1 ;  /* 0x000000ff1f1f7207 */ /* 0x000fe20000800000 */
[----:B------:R-:W-:Y:S10]  /*adf0*/  @P2 BRA `(.L_x_162) ;  /* 0xffffffa400502947 */ /* 0x000ff4000383ffff */
[----:B------:R-:W-:-:S09]  /*ae00*/  UISETP.NE.AND UP0, UPT, UR50, URZ, UPT ;  /* 0x000000ff3200728c */ /* 0x000fd2000bf05270 */
[----:B------:R-:W-:Y:S05]  /*ae10*/  BRA.U !UP0, `(.L_x_163) ;  /* 0x0000000108487547 */ /* 0x000fea000b800000 */
[----:B------:R-:W1:Y:S02]  /*ae20*/  LDCU.64 UR4, c[0x0][0x890] ;  /* 0x00011200ff0477ac */ /* 0x000e640008000a00 */
[----:B-1----:R-:W-:-:S04]  /*ae30*/  UISETP.NE.U32.AND UP0, UPT, UR4, URZ, UPT ;  /* 0x000000ff0400728c */ /* 0x002fc8000bf05070 */
[----:B------:R-:W-:-:S09]  /*ae40*/  UISETP.NE.AND.EX UP0, UPT, UR5, URZ, UPT, UP0 ;  /* 0x000000ff0500728c */ /* 0x000fd2000bf05300 */
[----:B------:R-:W-:Y:S05]  /*ae50*/  BRA.U UP0, `(.L_x_164) ;  /* 0x00000001000c7547 */ /* 0x000fea000b800000 */
[----:B------:R-:W-:-:S13]  /*ae60*/  FSETP.NEU.AND P0, PT, R35, RZ, PT ;  /* 0x000000ff2300720b */ /* 0x000fda0003f0d000 */
[----:B------:R-:W-:Y:S05]  /*ae70*/  @!P0 EXIT ;  /* 0x000000000000894d */ /* 0x000fea0003800000 */
[----:B------:R-:W-:Y:S05]  /*ae80*/  BRA `(.L_x_163) ;  /* 0x00000000002c7947 */ /* 0x000fea0003800000 */
.L_x_164:
[----:B------:R-:W-:Y:S01]  /*ae90*/  ISETP.NE.AND P0, PT, R78, RZ, PT ;  /* 0x000000ff4e00720c */ /* 0x000fe20003f05270 */
[----:B------:R-:W-:-:S12]  /*aea0*/  BSSY.RECONVERGENT B0, `(.L_x_163) ;  /* 0x0000009000007945 */ /* 0x000fd80003800200 */
[----:B------:R-:W-:Y:S05]  /*aeb0*/  @P0 BRA `(.L_x_165) ;  /* 0x0000000000140947 */ /* 0x000fea0003800000 */
[----:B------:R-:W1:Y:S02]  /*aec0*/  LDCU.64 UR4, c[0x0][0x888] ;  /* 0x00011100ff0477ac */ /* 0x000e640008000a00 */
[----:B-1----:R-:W-:-:S04]  /*aed0*/  ISETP.NE.U32.AND P0, PT, RZ, UR4, PT ;  /* 0x00000004ff007c0c */ /* 0x002fc8000bf05070 */
[----:B------:R-:W-:-:S13]  /*aee0*/  ISETP.NE.AND.EX P0, PT, RZ, UR5, PT, P0 ;  /* 0x00000005ff007c0c */ /* 0x000fda000bf05300 */
[----:B------:R-:W-:Y:S05]  /*aef0*/  @!P0 EXIT ;  /* 0x000000000000894d */ /* 0x000fea0003800000 */
[----:B------:R-:W-:Y:S05]  /*af00*/  BRA `(.L_x_166) ;  /* 0x0000000000087947 */ /* 0x000fea0003800000 */
.L_x_165:
[----:B------:R-:W-:-:S13]  /*af10*/  FSETP.NEU.AND P0, PT, R35, RZ, PT ;  /* 0x000000ff2300720b */ /* 0x000fda0003f0d000 */
[----:B------:R-:W-:Y:S05]  /*af20*/  @!P0 EXIT ;  /* 0x000000000000894d */ /* 0x000fea0003800000 */
.L_x_166:
[----:B------:R-:W-:Y:S05]  /*af30*/  BSYNC.RECONVERGENT B0 ;  /* 0x0000000000007941 */ /* 0x000fea0003800200 */
.L_x_163:
[----:B------:R-:W-:Y:S01]  /*af40*/  ULEA UR4, UR51, UR48, 0x3 ;  /* 0x0000003033047291 */ /* 0x000fe2000f8e18ff */
[----:B------:R-:W-:-:S04]  /*af50*/  DEPBAR.LE SB0, 0x0 ;  /* 0x000080000000791a */ /* 0x000fc80000000000 */
[----:B------:R-:W-:-:S04]  /*af60*/  UIADD3 UR4, UPT, UPT, UR4, 0x60, URZ ;  /* 0x0000006004047890 */ /* 0x000fc8000fffe0ff */
[----:B------:R-:W-:-:S09]  /*af70*/  UPRMT UR4, UR37, 0x654, UR4 ;  /* 0x0000065425047896 */ /* 0x000fd20008000004 */
[----:B------:R-:W-:Y:S01]  /*af80*/  SYNCS.ARRIVE.TRANS64.RED.A1T0 RZ, [UR4], RZ ;  /* 0x000000ffffff79a7 */ /* 0x000fe20008100404 */
[----:B------:R-:W-:Y:S05]  /*af90*/  EXIT ;  /* 0x000000000000794d */ /* 0x000fea0003800000 */
.L_x_19:
[----:B--2---:R2:W1:Y:S02]  /*afa0*/  SYNCS.PHASECHK.TRANS64.TRYWAIT P0, [R2+URZ+0x100], R3 ;  /* 0x00010003020075a7 */ /* 0x00446400080011ff */
[----:B-1----:R-:W-:Y:S05]  /*afb0*/  @!P0 NANOSLEEP.SYNCS 0x989680 ;  /* 0x009896800000895d */ /* 0x002fea0003900000 */
[----:B------:R-:W1:Y:S02]  /*afc0*/  @!P0 SYNCS.PHASECHK.TRANS64 P0, [R2+URZ+0x100], R3 ;  /* 0x00010003020085a7 */ /* 0x000e6400080010ff */
[----:B-1----:R-:W-:Y:S05]  /*afd0*/  @!P0 BRA `(.L_x_19) ;  /* 0xfffffffc00f08947 */ /* 0x002fea000383ffff */
[----:B------:R-:W-:Y:S05]  /*afe0*/  BRA `(.L_x_167) ;  /* 0xffffff64007c7947 */ /* 0x000fea000383ffff */
.L_x_22:
[----:B-1----:R-:W-:-:S07]  /*aff0*/  MOV R2, UR33 ;  /* 0x0000002100027c02 */ /* 0x002fce0008000f00 */
.L_x_168:
[----:B-1----:R1:W2:Y:S02]  /*b000*/  SYNCS.PHASECHK.TRANS64.TRYWAIT P0, [R2+URZ+0x20], R4 ;  /* 0x00002004020075a7 */ /* 0x0022a400080011ff */
[----:B--2---:R-:W-:Y:S05]  /*b010*/  @!P0 NANOSLEEP.SYNCS 0x989680 ;  /* 0x009896800000895d */ /* 0x004fea0003900000 */
[----:B------:R-:W2:Y:S02]  /*b020*/  @!P0 SYNCS.PHASECHK.TRANS64 P0, [R2+URZ+0x20], R4 ;  /* 0x00002004020085a7 */ /* 0x000ea400080010ff */
[----:B--2---:R-:W-:Y:S05]  /*b030*/  @!P0 BRA `(.L_x_168) ;  /* 0xfffffffc00f08947 */ /* 0x004fea000383ffff */
[----:B------:R-:W-:Y:S05]  /*b040*/  BRA `(.L_x_21) ;  /* 0xffffff6400d07947 */ /* 0x000fea000383ffff */
.L_x_28:
[----:B-1----:R-:W-:-:S07]  /*b050*/  MOV R2, UR25 ;  /* 0x0000001900027c02 */ /* 0x002fce0008000f00 */
.L_x_169:
[----:B-1----:R1:W2:Y:S02]  /*b060*/  SYNCS.PHASECHK.TRANS64.TRYWAIT P0, [R2+URZ+0x20], R4 ;  /* 0x00002004020075a7 */ /* 0x0022a400080011ff */
[----:B--2---:R-:W-:Y:S05]  /*b070*/  @!P0 NANOSLEEP.SYNCS 0x989680 ;  /* 0x009896800000895d */ /* 0x004fea0003900000 */
[----:B------:R-:W2:Y:S02]  /*b080*/  @!P0 SYNCS.PHASECHK.TRANS64 P0, [R2+URZ+0x20], R4 ;  /* 0x00002004020085a7 */ /* 0x000ea400080010ff */
[----:B--2---:R-:W-:Y:S05]  /*b090*/  @!P0 BRA `(.L_x_169) ;  /* 0xfffffffc00f08947 */ /* 0x004fea000383ffff */
[----:B------:R-:W-:Y:S05]  /*b0a0*/  BRA `(.L_x_27) ;  /* 0xffffff6800907947 */ /* 0x000fea000383ffff */
.L_x_32:
[----:B-1----:R1:W2:Y:S02]  /*b0b0*/  SYNCS.PHASECHK.TRANS64.TRYWAIT P0, [R2+URZ+0x90], R3 ;  /* 0x00009003020075a7 */ /* 0x0022a400080011ff */
[----:B--2---:R-:W-:Y:S05]  /*b0c0*/  @!P0 NANOSLEEP.SYNCS 0x989680 ;  /* 0x009896800000895d */ /* 0x004fea0003900000 */
[----:B------:R-:W2:Y:S02]  /*b0d0*/  @!P0 SYNCS.PHASECHK.TRANS64 P0, [R2+URZ+0x90], R3 ;  /* 0x00009003020085a7 */ /* 0x000ea400080010ff */
[----:B--2---:R-:W-:Y:S05]  /*b0e0*/  @!P0 BRA `(.L_x_32) ;  /* 0xfffffffc00f08947 */ /* 0x004fea000383ffff */
[----:B------:R-:W-:Y:S05]  /*b0f0*/  BRA `(.L_x_170) ;  /* 0xffffff6c00347947 */ /* 0x000fea000383ffff */
.L_x_36:
[----:B----4-:R-:W-:-:S07]  /*b100*/  MOV R0, UR5 ;  /* 0x0000000500007c02 */ /* 0x010fce0008000f00 */
.L_x_171:
[----:B-1----:R1:W2:Y:S02]  /*b110*/  SYNCS.PHASECHK.TRANS64.TRYWAIT P0, [R0+URZ], R2 ;  /* 0x00000002000075a7 */ /* 0x0022a400080011ff */
[----:B--2---:R-:W-:Y:S05]  /*b120*/  @!P0 NANOSLEEP.SYNCS 0x989680 ;  /* 0x009896800000895d */ /* 0x004fea0003900000 */
[----:B------:R-:W2:Y:S02]  /*b130*/  @!P0 SYNCS.PHASECHK.TRANS64 P0, [R0+URZ], R2 ;  /* 0x00000002000085a7 */ /* 0x000ea400080010ff */
[----:B--2---:R-:W-:Y:S05]  /*b140*/  @!P0 BRA `(.L_x_171) ;  /* 0xfffffffc00f08947 */ /* 0x004fea000383ffff */
[----:B------:R-:W-:Y:S05]  /*b150*/  BRA `(.L_x_172) ;  /* 0xffffff7000a47947 */ /* 0x000fea000383ffff */
.L_x_37:
[----:B----4-:R-:W-:-:S07]  /*b160*/  MOV R0, UR5 ;  /* 0x0000000500007c02 */ /* 0x010fce0008000f00 */
.L_x_173:
[----:B-1----:R1:W2:Y:S02]  /*b170*/  SYNCS.PHASECHK.TRANS64.TRYWAIT P0, [R0+URZ], R3 ;  /* 0x00000003000075a7 */ /* 0x0022a400080011ff */
[----:B--2---:R-:W-:Y:S05]  /*b180*/  @!P0 NANOSLEEP.SYNCS 0x989680 ;  /* 0x009896800000895d */ /* 0x004fea0003900000 */
[----:B------:R-:W2:Y:S02]  /*b190*/  @!P0 SYNCS.PHASECHK.TRANS64 P0, [R0+URZ], R3 ;  /* 0x00000003000085a7 */ /* 0x000ea400080010ff */
[----:B--2---:R-:W-:Y:S05]  /*b1a0*/  @!P0 BRA `(.L_x_173) ;  /* 0xfffffffc00f08947 */ /* 0x004fea000383ffff */
[----:B------:R-:W-:Y:S05]  /*b1b0*/  BRA `(.L_x_174) ;  /* 0xffffff7000b07947 */ /* 0x000fea000383ffff */
.L_x_38:
[----:B----4-:R-:W-:-:S07]  /*b1c0*/  MOV R0, UR5 ;  /* 0x0000000500007c02 */ /* 0x010fce0008000f00 */
.L_x_175:
[----:B-1----:R1:W2:Y:S02]  /*b1d0*/  SYNCS.PHASECHK.TRANS64.TRYWAIT P0, [R0+URZ], R3 ;  /* 0x00000003000075a7 */ /* 0x0022a400080011ff */
[----:B--2---:R-:W-:Y:S05]  /*b1e0*/  @!P0 NANOSLEEP.SYNCS 0x989680 ;  /* 0x009896800000895d */ /* 0x004fea0003900000 */
[----:B------:R-:W2:Y:S02]  /*b1f0*/  @!P0 SYNCS.PHASECHK.TRANS64 P0, [R0+URZ], R3 ;  /* 0x00000003000085a7 */ /* 0x000ea400080010ff */
[----:B--2---:R-:W-:Y:S05]  /*b200*/  @!P0 BRA `(.L_x_175) ;  /* 0xfffffffc00f08947 */ /* 0x004fea000383ffff */
[----:B------:R-:W-:Y:S05]  /*b210*/  BRA `(.L_x_176) ;  /* 0xffffff7000bc7947 */ /* 0x000fea000383ffff */
.L_x_41:
[----:B-1----:R1:W2:Y:S02]  /*b220*/  SYNCS.PHASECHK.TRANS64.TRYWAIT P0, [R0+URZ+0xf0], R4 ;  /* 0x0000f004000075a7 */ /* 0x0022a400080011ff */
[----:B--2---:R-:W-:Y:S05]  /*b230*/  @!P0 NANOSLEEP.SYNCS 0x989680 ;  /* 0x009896800000895d */ /* 0x004fea0003900000 */
[----:B------:R-:W2:Y:S02]  /*b240*/  @!P0 SYNCS.PHASECHK.TRANS64 P0, [R0+URZ+0xf0], R4 ;  /* 0x0000f004000085a7 */ /* 0x000ea400080010ff */
[----:B--2---:R-:W-:Y:S05]  /*b250*/  @!P0 BRA `(.L_x_41) ;  /* 0xfffffffc00f08947 */ /* 0x004fea000383ffff */
[----:B------:R-:W-:Y:S05]  /*b260*/  BRA `(.L_x_177) ;  /* 0xffffff7400187947 */ /* 0x000fea000383ffff */
.L_x_42:
[----:B------:R-:W-:-:S07]  /*b270*/  MOV R0, UR5 ;  /* 0x0000000500007c02 */ /* 0x000fce0008000f00 */
.L_x_178:
[----:B-1----:R1:W2:Y:S02]  /*b280*/  SYNCS.PHASECHK.TRANS64.TRYWAIT P0, [R0+URZ+0xa0], R5 ;  /* 0x0000a005000075a7 */ /* 0x0022a400080011ff */
[----:B--2---:R-:W-:Y:S05]  /*b290*/  @!P0 NANOSLEEP.SYNCS 0x989680 ;  /* 0x009896800000895d */ /* 0x004fea0003900000 */
[----:B------:R-:W2:Y:S02]  /*b2a0*/  @!P0 SYNCS.PHASECHK.TRANS64 P0, [R0+URZ+0xa0], R5 ;  /* 0x0000a005000085a7 */ /* 0x000ea400080010ff */
[----:B--2---:R-:W-:Y:S05]  /*b2b0*/  @!P0 BRA `(.L_x_178) ;  /* 0xfffffffc00f08947 */ /* 0x004fea000383ffff */
[----:B------:R-:W-:Y:S05]  /*b2c0*/  BRA `(.L_x_179) ;  /* 0xffffff7400287947 */ /* 0x000fea000383ffff */
.L_x_43:
[----:B-1----:R1:W2:Y:S02]  /*b2d0*/  SYNCS.PHASECHK.TRANS64.TRYWAIT P1, [R0+URZ+0x90], R4 ;  /* 0x00009004000075a7 */ /* 0x0022a400080211ff */
[----:B--2---:R-:W-:Y:S05]  /*b2e0*/  @!P1 NANOSLEEP.SYNCS 0x989680 ;  /* 0x009896800000995d */ /* 0x004fea0003900000 */
[----:B------:R-:W2:Y:S02]  /*b2f0*/  @!P1 SYNCS.PHASECHK.TRANS64 P1, [R0+URZ+0x90], R4 ;  /* 0x00009004000095a7 */ /* 0x000ea400080210ff */
[----:B--2---:R-:W-:Y:S05]  /*b300*/  @!P1 BRA `(.L_x_43) ;  /* 0xfffffffc00f09947 */ /* 0x004fea000383ffff */
[----:B------:R-:W-:Y:S05]  /*b310*/  BRA `(.L_x_180) ;  /* 0xffffff7400587947 */ /* 0x000fea000383ffff */
.L_x_46:
[----:B------:R-:W-:-:S07]  /*b320*/  MOV R0, UR5 ;  /* 0x0000000500007c02 */ /* 0x000fce0008000f00 */
.L_x_181:
[----:B-1----:R1:W2:Y:S02]  /*b330*/  SYNCS.PHASECHK.TRANS64.TRYWAIT P0, [R0+URZ+0xa0], R2 ;  /* 0x0000a002000075a7 */ /* 0x0022a400080011ff */
[----:B--2---:R-:W-:Y:S05]  /*b340*/  @!P0 NANOSLEEP.SYNCS 0x989680 ;  /* 0x009896800000895d */ /* 0x004fea0003900000 */
[----:B------:R-:W2:Y:S02]  /*b350*/  @!P0 SYNCS.PHASECHK.TRANS64 P0, [R0+URZ+0xa0], R2 ;  /* 0x0000a002000085a7 */ /* 0x000ea400080010ff */
[----:B--2---:R-:W-:Y:S05]  /*b360*/  @!P0 BRA `(.L_x_181) ;  /* 0xfffffffc00f08947 */ /* 0x004fea000383ffff */
[----:B------:R-:W-:Y:S05]  /*b370*/  BRA `(.L_x_45) ;  /* 0xffffff7400ac7947 */ /* 0x000fea000383ffff */
.L_x_53:
[----:B-1----:R1:W2:Y:S02]  /*b380*/  SYNCS.PHASECHK.TRANS64.TRYWAIT P1, [R0+URZ+0x90], R2 ;  /* 0x00009002000075a7 */ /* 0x0022a400080211ff */
[----:B--2---:R-:W-:Y:S05]  /*b390*/  @!P1 NANOSLEEP.SYNCS 0x989680 ;  /* 0x009896800000995d */ /* 0x004fea0003900000 */
[----:B------:R-:W2:Y:S02]  /*b3a0*/  @!P1 SYNCS.PHASECHK.TRANS64 P1, [R0+URZ+0x90], R2 ;  /* 0x00009002000095a7 */ /* 0x000ea400080210ff */
[----:B--2---:R-:W-:Y:S05]  /*b3b0*/  @!P1 BRA `(.L_x_53) ;  /* 0xfffffffc00f09947 */ /* 0x004fea000383ffff */
[----:B------:R-:W-:Y:S05]  /*b3c0*/  BRA `(.L_x_182) ;  /* 0xffffff7c001c7947 */ /* 0x000fea000383ffff */
.L_x_54:
[----:B------:R-:W-:-:S07]  /*b3d0*/  MOV R2, UR7 ;  /* 0x0000000700027c02 */ /* 0x000fce0008000f00 */
.L_x_183:
[----:B-1----:R1:W2:Y:S02]  /*b3e0*/  SYNCS.PHASECHK.TRANS64.TRYWAIT P0, [R2+URZ+0xd0], R0 ;  /* 0x0000d000020075a7 */ /* 0x0022a400080011ff */
[----:B--2---:R-:W-:Y:S05]  /*b3f0*/  @!P0 NANOSLEEP.SYNCS 0x989680 ;  /* 0x009896800000895d */ /* 0x004fea0003900000 */
[----:B------:R-:W2:Y:S02]  /*b400*/  @!P0 SYNCS.PHASECHK.TRANS64 P0, [R2+URZ+0xd0], R0 ;  /* 0x0000d000020085a7 */ /* 0x000ea400080010ff */
[----:B--2---:R-:W-:Y:S05]  /*b410*/  @!P0 BRA `(.L_x_183) ;  /* 0xfffffffc00f08947 */ /* 0x004fea000383ffff */
[----:B------:R-:W-:Y:S05]  /*b420*/  BRA `(.L_x_184) ;  /* 0xffffff7c006c7947 */ /* 0x000fea000383ffff */
.L_x_57:
[----:B------:R-:W-:Y:S07]  /*b430*/  MOV R0, UR6 ;  /* 0x0000000600007c02 */ /* 0x000fee0008000f00 */
.L_x_185:
[----:B-1----:R1:W2:Y:S02]  /*b440*/  SYNCS.PHASECHK.TRANS64.TRYWAIT P0, [R0+URZ], R2 ;  /* 0x00000002000075a7 */ /* 0x0022a400080011ff */
[----:B--2---:R-:W-:Y:S05]  /*b450*/  @!P0 NANOSLEEP.SYNCS 0x989680 ;  /* 0x009896800000895d */ /* 0x004fea0003900000 */
[----:B------:R-:W2:Y:S02]  /*b460*/  @!P0 SYNCS.PHASECHK.TRANS64 P0, [R0+URZ], R2 ;  /* 0x00000002000085a7 */ /* 0x000ea400080010ff */
[----:B--2---:R-:W-:Y:S05]  /*b470*/  @!P0 BRA `(.L_x_185) ;  /* 0xfffffffc00f08947 */ /* 0x004fea000383ffff */
[----:B------:R-:W-:Y:S05]  /*b480*/  BRA `(.L_x_56) ;  /* 0xffffff7c00887947 */ /* 0x000fea000383ffff */
.L_x_60:
[----:B------:R-:W-:-:S07]  /*b490*/  MOV R0, UR6 ;  /* 0x0000000600007c02 */ /* 0x000fce0008000f00 */
.L_x_186:
[----:B--2---:R2:W4:Y:S02]  /*b4a0*/  SYNCS.PHASECHK.TRANS64.TRYWAIT P0, [R0+URZ], R2 ;  /* 0x00000002000075a7 */ /* 0x00452400080011ff */
[----:B----4-:R-:W-:Y:S05]  /*b4b0*/  @!P0 NANOSLEEP.SYNCS 0x989680 ;  /* 0x009896800000895d */ /* 0x010fea0003900000 */
[----:B------:R-:W4:Y:S02]  /*b4c0*/  @!P0 SYNCS.PHASECHK.TRANS64 P0, [R0+URZ], R2 ;  /* 0x00000002000085a7 */ /* 0x000f2400080010ff */
[----:B----4-:R-:W-:Y:S05]  /*b4d0*/  @!P0 BRA `(.L_x_186) ;  /* 0xfffffffc00f08947 */ /* 0x010fea000383ffff */
[----:B------:R-:W-:Y:S05]  /*b4e0*/  BRA `(.L_x_187) ;  /* 0xffffff8000647947 */ /* 0x000fea000383ffff */
.L_x_61:
[----:B------:R-:W-:-:S07]  /*b4f0*/  MOV R0, UR6 ;  /* 0x0000000600007c02 */ /* 0x000fce0008000f00 */
.L_x_188:
[----:B-1----:R1:W2:Y:S02]  /*b500*/  SYNCS.PHASECHK.TRANS64.TRYWAIT P0, [R0+URZ], R3 ;  /* 0x00000003000075a7 */ /* 0x0022a400080011ff */
[----:B--2---:R-:W-:Y:S05]  /*b510*/  @!P0 NANOSLEEP.SYNCS 0x989680 ;  /* 0x009896800000895d */ /* 0x004fea0003900000 */
[----:B------:R-:W2:Y:S02]  /*b520*/  @!P0 SYNCS.PHASECHK.TRANS64 P0, [R0+URZ], R3 ;  /* 0x00000003000085a7 */ /* 0x000ea400080010ff */
[----:B--2---:R-:W-:Y:S05]  /*b530*/  @!P0 BRA `(.L_x_188) ;  /* 0xfffffffc00f08947 */ /* 0x004fea000383ffff */
[----:B------:R-:W-:Y:S05]  /*b540*/  BRA `(.L_x_189) ;  /* 0xffffff8000707947 */ /* 0x000fea000383ffff */
.L_x_62:
[----:B------:R-:W-:-:S07]  /*b550*/  MOV R0, UR6 ;  /* 0x0000000600007c02 */ /* 0x000fce0008000f00 */
.L_x_190:
[----:B-1----:R1:W2:Y:S02]  /*b560*/  SYNCS.PHASECHK.TRANS64.TRYWAIT P0, [R0+URZ], R3 ;  /* 0x00000003000075a7 */ /* 0x0022a400080011ff */
[----:B--2---:R-:W-:Y:S05]  /*b570*/  @!P0 NANOSLEEP.SYNCS 0x989680 ;  /* 0x009896800000895d */ /* 0x004fea0003900000 */
[----:B------:R-:W2:Y:S02]  /*b580*/  @!P0 SYNCS.PHASECHK.TRANS64 P0, [R0+URZ], R3 ;  /* 0x00000003000085a7 */ /* 0x000ea400080010ff */
[----:B--2---:R-:W-:Y:S05]  /*b590*/  @!P0 BRA `(.L_x_190) ;  /* 0xfffffffc00f08947 */ /* 0x004fea000383ffff */
[----:B------:R-:W-:Y:S05]  /*b5a0*/  BRA `(.L_x_191) ;  /* 0xffffff80007c7947 */ /* 0x000fea000383ffff */
.L_x_63:
[----:B-1----:R-:W-:-:S07]  /*b5b0*/  MOV R0, UR7 ;  /* 0x0000000700007c02 */ /* 0x002fce0008000f00 */
.L_x_192:
[----:B-1----:R1:W2:Y:S02]  /*b5c0*/  SYNCS.PHASECHK.TRANS64.TRYWAIT P0, [R0+URZ], R2 ;  /* 0x00000002000075a7 */ /* 0x0022a400080011ff */
[----:B--2---:R-:W-:Y:S05]  /*b5d0*/  @!P0 NANOSLEEP.SYNCS 0x989680 ;  /* 0x009896800000895d */ /* 0x004fea0003900000 */
[----:B------:R-:W2:Y:S02]  /*b5e0*/  @!P0 SYNCS.PHASECHK.TRANS64 P0, [R0+URZ], R2 ;  /* 0x00000002000085a7 */ /* 0x000ea400080010ff */
[----:B--2---:R-:W-:Y:S05]  /*b5f0*/  @!P0 BRA `(.L_x_192) ;  /* 0xfffffffc00f08947 */ /* 0x004fea000383ffff */
[----:B------:R-:W-:Y:S05]  /*b600*/  BRA `(.L_x_193) ;  /* 0xffffff8000887947 */ /* 0x000fea000383ffff */
.L_x_68:
[----:B--2---:R2:W3:Y:S02]  /*b610*/  SYNCS.PHASECHK.TRANS64.TRYWAIT P0, [R0+URZ+0x90], R2 ;  /* 0x00009002000075a7 */ /* 0x0044e400080011ff */
[----:B---3--:R-:W-:Y:S05]  /*b620*/  @!P0 NANOSLEEP.SYNCS 0x989680 ;  /* 0x009896800000895d */ /* 0x008fea0003900000 */
[----:B------:R-:W3:Y:S02]  /*b630*/  @!P0 SYNCS.PHASECHK.TRANS64 P0, [R0+URZ+0x90], R2 ;  /* 0x00009002000085a7 */ /* 0x000ee400080010ff */
[----:B---3--:R-:W-:Y:S05]  /*b640*/  @!P0 BRA `(.L_x_68) ;  /* 0xfffffffc00f08947 */ /* 0x008fea000383ffff */
[----:B------:R-:W-:Y:S05]  /*b650*/  BRA `(.L_x_194) ;  /* 0xffffff8400887947 */ /* 0x000fea000383ffff */
.L_x_71:
[----:B------:R-:W-:Y:S07]  /*b660*/  MOV R0, UR7 ;  /* 0x0000000700007c02 */ /* 0x000fee0008000f00 */
.L_x_195:
[----:B--2---:R2:W3:Y:S02]  /*b670*/  SYNCS.PHASECHK.TRANS64.TRYWAIT P0, [R0+URZ+0x88], R2 ;  /* 0x00008802000075a7 */ /* 0x0044e400080011ff */
[----:B---3--:R-:W-:Y:S05]  /*b680*/  @!P0 NANOSLEEP.SYNCS 0x989680 ;  /* 0x009896800000895d */ /* 0x008fea0003900000 */
[----:B------:R-:W3:Y:S02]  /*b690*/  @!P0 SYNCS.PHASECHK.TRANS64 P0, [R0+URZ+0x88], R2 ;  /* 0x00008802000085a7 */ /* 0x000ee400080010ff */
[----:B---3--:R-:W-:Y:S05]  /*b6a0*/  @!P0 BRA `(.L_x_195) ;  /* 0xfffffffc00f08947 */ /* 0x008fea000383ffff */
[----:B------:R-:W-:Y:S05]  /*b6b0*/  BRA `(.L_x_70) ;  /* 0xffffff8800687947 */ /* 0x000fea000383ffff */
.L_x_74:
[----:B------:R-:W-:Y:S07]  /*b6c0*/  MOV R0, UR7 ;  /* 0x0000000700007c02 */ /* 0x000fee0008000f00 */
.L_x_196:
[----:B-1----:R1:W2:Y:S02]  /*b6d0*/  SYNCS.PHASECHK.TRANS64.TRYWAIT P0, [R0+URZ+0x60], R32 ;  /* 0x00006020000075a7 */ /* 0x0022a400080011ff */
[----:B--2---:R-:W-:Y:S05]  /*b6e0*/  @!P0 NANOSLEEP.SYNCS 0x989680 ;  /* 0x009896800000895d */ /* 0x004fea0003900000 */
[----:B------:R-:W2:Y:S02]  /*b6f0*/  @!P0 SYNCS.PHASECHK.TRANS64 P0, [R0+URZ+0x60], R32 ;  /* 0x00006020000085a7 */ /* 0x000ea400080010ff */
[----:B--2---:R-:W-:Y:S05]  /*b700*/  @!P0 BRA `(.L_x_196) ;  /* 0xfffffffc00f08947 */ /* 0x004fea000383ffff */
[----:B------:R-:W-:Y:S05]  /*b710*/  BRA `(.L_x_197) ;  /* 0xffffff8800e47947 */ /* 0x000fea000383ffff */
.L_x_75:
[----:B------:R-:W-:Y:S07]  /*b720*/  MOV R0, UR7 ;  /* 0x0000000700007c02 */ /* 0x000fee0008000f00 */
.L_x_198:
[----:B-1----:R1:W2:Y:S02]  /*b730*/  SYNCS.PHASECHK.TRANS64.TRYWAIT P0, [R0+URZ+0x68], R32 ;  /* 0x00006820000075a7 */ /* 0x0022a400080011ff */
[----:B--2---:R-:W-:Y:S05]  /*b740*/  @!P0 NANOSLEEP.SYNCS 0x989680 ;  /* 0x009896800000895d */ /* 0x004fea0003900000 */
[----:B------:R-:W2:Y:S02]  /*b750*/  @!P0 SYNCS.PHASECHK.TRANS64 P0, [R0+URZ+0x68], R32 ;  /* 0x00006820000085a7 */ /* 0x000ea400080010ff */
[----:B--2---:R-:W-:Y:S05]  /*b760*/  @!P0 BRA `(.L_x_198) ;  /* 0xfffffffc00f08947 */ /* 0x004fea000383ffff */
[----:B------:R-:W-:Y:S05]  /*b770*/  BRA `(.L_x_199) ;  /* 0xffffff8c00207947 */ /* 0x000fea000383ffff */
.L_x_76:
[----:B------:R-:W-:Y:S07]  /*b780*/  MOV R0, UR7 ;  /* 0x0000000700007c02 */ /* 0x000fee0008000f00 */
.L_x_200:
[----:B-1----:R1:W2:Y:S02]  /*b790*/  SYNCS.PHASECHK.TRANS64.TRYWAIT P0, [R0+URZ+0x70], R32 ;  /* 0x00007020000075a7 */ /* 0x0022a400080011ff */
[----:B--2---:R-:W-:Y:S05]  /*b7a0*/  @!P0 NANOSLEEP.SYNCS 0x989680 ;  /* 0x009896800000895d */ /* 0x004fea0003900000 */
[----:B------:R-:W2:Y:S02]  /*b7b0*/  @!P0 SYNCS.PHASECHK.TRANS64 P0, [R0+URZ+0x70], R32 ;  /* 0x00007020000085a7 */ /* 0x000ea400080010ff */
[----:B--2---:R-:W-:Y:S05]  /*b7c0*/  @!P0 BRA `(.L_x_200) ;  /* 0xfffffffc00f08947 */ /* 0x004fea000383ffff */
[----:B------:R-:W-:Y:S05]  /*b7d0*/  BRA `(.L_x_201) ;  /* 0xffffff8c00607947 */ /* 0x000fea000383ffff */
.L_x_77:
[----:B------:R-:W-:Y:S07]  /*b7e0*/  MOV R0, UR7 ;  /* 0x0000000700007c02 */ /* 0x000fee0008000f00 */
.L_x_202:
[----:B-1----:R1:W2:Y:S02]  /*b7f0*/  SYNCS.PHASECHK.TRANS64.TRYWAIT P0, [R0+URZ+0x78], R32 ;  /* 0x00007820000075a7 */ /* 0x0022a400080011ff */
[----:B--2---:R-:W-:Y:S05]  /*b800*/  @!P0 NANOSLEEP.SYNCS 0x989680 ;  /* 0x009896800000895d */ /* 0x004fea0003900000 */
[----:B------:R-:W2:Y:S02]  /*b810*/  @!P0 SYNCS.PHASECHK.TRANS64 P0, [R0+URZ+0x78], R32 ;  /* 0x00007820000085a7 */ /* 0x000ea400080010ff */
[----:B--2---:R-:W-:Y:S05]  /*b820*/  @!P0 BRA `(.L_x_202) ;  /* 0xfffffffc00f08947 */ /* 0x004fea000383ffff */
[----:B------:R-:W-:Y:S05]  /*b830*/  BRA `(.L_x_203) ;  /* 0xffffff8c00a47947 */ /* 0x000fea000383ffff */
.L_x_78:
[----:B------:R-:W-:Y:S07]  /*b840*/  MOV R0, UR7 ;  /* 0x0000000700007c02 */ /* 0x000fee0008000f00 */
.L_x_204:
[----:B-1----:R1:W2:Y:S02]  /*b850*/  SYNCS.PHASECHK.TRANS64.TRYWAIT P0, [R0+URZ+0x60], R14 ;  /* 0x0000600e000075a7 */ /* 0x0022a400080011ff */
[----:B--2---:R-:W-:Y:S05]  /*b860*/  @!P0 NANOSLEEP.SYNCS 0x989680 ;  /* 0x009896800000895d */ /* 0x004fea0003900000 */
[----:B------:R-:W2:Y:S02]  /*b870*/  @!P0 SYNCS.PHASECHK.TRANS64 P0, [R0+URZ+0x60], R14 ;  /* 0x0000600e000085a7 */ /* 0x000ea400080010ff */
[----:B--2---:R-:W-:Y:S05]  /*b880*/  @!P0 BRA `(.L_x_204) ;  /* 0xfffffffc00f08947 */ /* 0x004fea000383ffff */
[----:B------:R-:W-:Y:S05]  /*b890*/  BRA `(.L_x_205) ;  /* 0xffffff8c00ec7947 */ /* 0x000fea000383ffff */
.L_x_79:
[----:B------:R-:W-:Y:S07]  /*b8a0*/  MOV R0, UR7 ;  /* 0x0000000700007c02 */ /* 0x000fee0008000f00 */
.L_x_206:
[----:B-1----:R1:W2:Y:S02]  /*b8b0*/  SYNCS.PHASECHK.TRANS64.TRYWAIT P0, [R0+URZ+0x68], R14 ;  /* 0x0000680e000075a7 */ /* 0x0022a400080011ff */
[----:B--2---:R-:W-:Y:S05]  /*b8c0*/  @!P0 NANOSLEEP.SYNCS 0x989680 ;  /* 0x009896800000895d */ /* 0x004fea0003900000 */
[----:B------:R-:W2:Y:S02]  /*b8d0*/  @!P0 SYNCS.PHASECHK.TRANS64 P0, [R0+URZ+0x68], R14 ;  /* 0x0000680e000085a7 */ /* 0x000ea400080010ff */
[----:B--2---:R-:W-:Y:S05]  /*b8e0*/  @!P0 BRA `(.L_x_206) ;  /* 0xfffffffc00f08947 */ /* 0x004fea000383ffff */
[----:B------:R-:W-:Y:S05]  /*b8f0*/  BRA `(.L_x_207) ;  /* 0xffffff9000307947 */ /* 0x000fea000383ffff */
.L_x_80:
[----:B------:R-:W-:Y:S07]  /*b900*/  MOV R0, UR7 ;  /* 0x0000000700007c02 */ /* 0x000fee0008000f00 */
.L_x_208:
[----:B-1----:R1:W2:Y:S02]  /*b910*/  SYNCS.PHASECHK.TRANS64.TRYWAIT P0, [R0+URZ+0x70], R14 ;  /* 0x0000700e000075a7 */ /* 0x0022a400080011ff */
[----:B--2---:R-:W-:Y:S05]  /*b920*/  @!P0 NANOSLEEP.SYNCS 0x989680 ;  /* 0x009896800000895d */ /* 0x004fea0003900000 */
[----:B------:R-:W2:Y:S02]  /*b930*/  @!P0 SYNCS.PHASECHK.TRANS64 P0, [R0+URZ+0x70], R14 ;  /* 0x0000700e000085a7 */ /* 0x000ea400080010ff */
[----:B--2---:R-:W-:Y:S05]  /*b940*/  @!P0 BRA `(.L_x_208) ;  /* 0xfffffffc00f08947 */ /* 0x004fea000383ffff */
[----:B------:R-:W-:Y:S05]  /*b950*/  BRA `(.L_x_209) ;  /* 0xffffff9000747947 */ /* 0x000fea000383ffff */
.L_x_81:
[----:B------:R-:W-:Y:S07]  /*b960*/  MOV R0, UR7 ;  /* 0x0000000700007c02 */ /* 0x000fee0008000f00 */
.L_x_210:
[----:B-1----:R1:W2:Y:S02]  /*b970*/  SYNCS.PHASECHK.TRANS64.TRYWAIT P0, [R0+URZ+0x78], R14 ;  /* 0x0000780e000075a7 */ /* 0x0022a400080011ff */
[----:B--2---:R-:W-:Y:S05]  /*b980*/  @!P0 NANOSLEEP.SYNCS 0x989680 ;  /* 0x009896800000895d */ /* 0x004fea0003900000 */
[----:B------:R-:W2:Y:S02]  /*b990*/  @!P0 SYNCS.PHASECHK.TRANS64 P0, [R0+URZ+0x78], R14 ;  /* 0x0000780e000085a7 */ /* 0x000ea400080010ff */
[----:B--2---:R-:W-:Y:S05]  /*b9a0*/  @!P0 BRA `(.L_x_210) ;  /* 0xfffffffc00f08947 */ /* 0x004fea000383ffff */
[----:B------:R-:W-:Y:S05]  /*b9b0*/  BRA `(.L_x_211) ;  /* 0xffffff9000f87947 */ /* 0x000fea000383ffff */
.L_x_83:
[----:B------:R-:W-:-:S07]  /*b9c0*/  MOV R0, UR7 ;  /* 0x0000000700007c02 */ /* 0x000fce0008000f00 */
.L_x_212:
[----:B-1----:R1:W3:Y:S02]  /*b9d0*/  SYNCS.PHASECHK.TRANS64.TRYWAIT P0, [R0+URZ+0x60], R32 ;  /* 0x00006020000075a7 */ /* 0x0022e400080011ff */
[----:B---3--:R-:W-:Y:S05]  /*b9e0*/  @!P0 NANOSLEEP.SYNCS 0x989680 ;  /* 0x009896800000895d */ /* 0x008fea0003900000 */
[----:B------:R-:W3:Y:S02]  /*b9f0*/  @!P0 SYNCS.PHASECHK.TRANS64 P0, [R0+URZ+0x60], R32 ;  /* 0x00006020000085a7 */ /* 0x000ee400080010ff */
[----:B---3--:R-:W-:Y:S05]  /*ba00*/  @!P0 BRA `(.L_x_212) ;  /* 0xfffffffc00f08947 */ /* 0x008fea000383ffff */
[----:B------:R-:W-:Y:S05]  /*ba10*/  BRA `(.L_x_213) ;  /* 0xffffff9400607947 */ /* 0x000fea000383ffff */
.L_x_84:
[----:B-1----:R-:W-:-:S07]  /*ba20*/  MOV R0, UR7 ;  /* 0x0000000700007c02 */ /* 0x002fce0008000f00 */
.L_x_214:
[----:B-1----:R1:W3:Y:S02]  /*ba30*/  SYNCS.PHASECHK.TRANS64.TRYWAIT P0, [R0+URZ+0x68], R32 ;  /* 0x00006820000075a7 */ /* 0x0022e400080011ff */
[----:B---3--:R-:W-:Y:S05]  /*ba40*/  @!P0 NANOSLEEP.SYNCS 0x989680 ;  /* 0x009896800000895d */ /* 0x008fea0003900000 */
[----:B------:R-:W3:Y:S02]  /*ba50*/  @!P0 SYNCS.PHASECHK.TRANS64 P0, [R0+URZ+0x68], R32 ;  /* 0x00006820000085a7 */ /* 0x000ee400080010ff */
[----:B---3--:R-:W-:Y:S05]  /*ba60*/  @!P0 BRA `(.L_x_214) ;  /* 0xfffffffc00f08947 */ /* 0x008fea000383ffff */
[----:B------:R-:W-:Y:S05]  /*ba70*/  BRA `(.L_x_215) ;  /* 0xffffff9400507947 */ /* 0x000fea000383ffff */
.L_x_85:
[----:B------:R-:W-:-:S07]  /*ba80*/  MOV R2, UR7 ;  /* 0x0000000700027c02 */ /* 0x000fce0008000f00 */
.L_x_216:
[----:B-1----:R1:W3:Y:S02]  /*ba90*/  SYNCS.PHASECHK.TRANS64.TRYWAIT P0, [R2+URZ+0x70], R32 ;  /* 0x00007020020075a7 */ /* 0x0022e400080011ff */
[----:B---3--:R-:W-:Y:S05]  /*baa0*/  @!P0 NANOSLEEP.SYNCS 0x989680 ;  /* 0x009896800000895d */ /* 0x008fea0003900000 */
[----:B------:R-:W3:Y:S02]  /*bab0*/  @!P0 SYNCS.PHASECHK.TRANS64 P0, [R2+URZ+0x70], R32 ;  /* 0x00007020020085a7 */ /* 0x000ee400080010ff */
[----:B---3--:R-:W-:Y:S05]  /*bac0*/  @!P0 BRA `(.L_x_216) ;  /* 0xfffffffc00f08947 */ /* 0x008fea000383ffff */
[----:B------:R-:W-:Y:S05]  /*bad0*/  BRA `(.L_x_217) ;  /* 0xffffff9400447947 */ /* 0x000fea000383ffff */
.L_x_87:
[----:B--2---:R2:W4:Y:S02]  /*bae0*/  SYNCS.PHASECHK.TRANS64.TRYWAIT P0, [R0+URZ+0x90], R2 ;  /* 0x00009002000075a7 */ /* 0x00452400080011ff */
[----:B----4-:R-:W-:Y:S05]  /*baf0*/  @!P0 NANOSLEEP.SYNCS 0x989680 ;  /* 0x009896800000895d */ /* 0x010fea0003900000 */
[----:B------:R-:W4:Y:S02]  /*bb00*/  @!P0 SYNCS.PHASECHK.TRANS64 P0, [R0+URZ+0x90], R2 ;  /* 0x00009002000085a7 */ /* 0x000f2400080010ff */
[----:B----4-:R-:W-:Y:S05]  /*bb10*/  @!P0 BRA `(.L_x_87) ;  /* 0xfffffffc00f08947 */ /* 0x010fea000383ffff */
[----:B------:R-:W-:Y:S05]  /*bb20*/  BRA `(.L_x_218) ;  /* 0xffffff9800187947 */ /* 0x000fea000383ffff */
.L_x_98:
[----:B-1----:R-:W-:Y:S04]  /*bb30*/  MOV R0, UR48 ;  /* 0x0000003000007c02 */ /* 0x002fe80008000f00 */
[----:B------:R1:W3:Y:S03]  /*bb40*/  SYNCS.PHASECHK.TRANS64.TRYWAIT P1, [R0+URZ+0x40], R3 ;  /* 0x00004003000075a7 */ /* 0x0002e600080211ff */
[----:B---3--:R-:W-:Y:S05]  /*bb50*/  @!P1 NANOSLEEP.SYNCS 0x989680 ;  /* 0x009896800000995d */ /* 0x008fea0003900000 */
[----:B------:R-:W3:Y:S02]  /*bb60*/  @!P1 SYNCS.PHASECHK.TRANS64 P1, [R0+URZ+0x40], R3 ;  /* 0x00004003000095a7 */ /* 0x000ee400080210ff */
[----:B---3--:R-:W-:Y:S05]  /*bb70*/  @!P1 BRA `(.L_x_98) ;  /* 0xfffffffc00ec9947 */ /* 0x008fea000383ffff */
[----:B------:R-:W-:Y:S05]  /*bb80*/  BRA `(.L_x_97) ;  /* 0xffffffa4004c7947 */ /* 0x000fea000383ffff */
.L_x_100:
[----:B-1----:R1:W2:Y:S02]  /*bb90*/  SYNCS.PHASECHK.TRANS64.TRYWAIT P0, [R83+URZ+0xb0], R2 ;  /* 0x0000b002530075a7 */ /* 0x0022a400080011ff */
[----:B--2---:R-:W-:Y:S05]  /*bba0*/  @!P0 NANOSLEEP.SYNCS 0x989680 ;  /* 0x009896800000895d */ /* 0x004fea0003900000 */
[----:B------:R-:W2:Y:S02]  /*bbb0*/  @!P0 SYNCS.PHASECHK.TRANS64 P0, [R83+URZ+0xb0], R2 ;  /* 0x0000b002530085a7 */ /* 0x000ea400080010ff */
[----:B--2---:R-:W-:Y:S05]  /*bbc0*/  @!P0 BRA `(.L_x_100) ;  /* 0xfffffffc00f08947 */ /* 0x004fea000383ffff */
[----:B------:R-:W-:Y:S05]  /*bbd0*/  BRA `(.L_x_99) ;  /* 0xffffffa400787947 */ /* 0x000fea000383ffff */
.L_x_109:
[----:B-1----:R1:W2:Y:S02]  /*bbe0*/  SYNCS.PHASECHK.TRANS64.TRYWAIT P0, [R2+URZ+0x40], R0 ;  /* 0x00004000020075a7 */ /* 0x0022a400080011ff */
[----:B--2---:R-:W-:Y:S05]  /*bbf0*/  @!P0 NANOSLEEP.SYNCS 0x989680 ;  /* 0x009896800000895d */ /* 0x004fea0003900000 */
[----:B------:R-:W2:Y:S02]  /*bc00*/  @!P0 SYNCS.PHASECHK.TRANS64 P0, [R2+URZ+0x40], R0 ;  /* 0x00004000020085a7 */ /* 0x000ea400080010ff */
[----:B--2---:R-:W-:Y:S05]  /*bc10*/  @!P0 BRA `(.L_x_109) ;  /* 0xfffffffc00f08947 */ /* 0x004fea000383ffff */
[----:B------:R-:W-:Y:S05]  /*bc20*/  BRA `(.L_x_108) ;  /* 0xffffffac009c7947 */ /* 0x000fea000383ffff */
.L_x_117:
[----:B-1----:R1:W2:Y:S02]  /*bc30*/  SYNCS.PHASECHK.TRANS64.TRYWAIT P0, [R0+URZ+0x40], R5 ;  /* 0x00004005000075a7 */ /* 0x0022a400080011ff */
[----:B--2---:R-:W-:Y:S05]  /*bc40*/  @!P0 NANOSLEEP.SYNCS 0x989680 ;  /* 0x009896800000895d */ /* 0x004fea0003900000 */
[----:B------:R-:W2:Y:S02]  /*bc50*/  @!P0 SYNCS.PHASECHK.TRANS64 P0, [R0+URZ+0x40], R5 ;  /* 0x00004005000085a7 */ /* 0x000ea400080010ff */
[----:B--2---:R-:W-:Y:S05]  /*bc60*/  @!P0 BRA `(.L_x_117) ;  /* 0xfffffffc00f08947 */ /* 0x004fea000383ffff */
[----:B------:R-:W-:Y:S05]  /*bc70*/  BRA `(.L_x_116) ;  /* 0xffffffb400e07947 */ /* 0x000fea000383ffff */
.L_x_125:
[----:B-1----:R1:W2:Y:S02]  /*bc80*/  SYNCS.PHASECHK.TRANS64.TRYWAIT P0, [R0+URZ+0x40], R5 ;  /* 0x00004005000075a7 */ /* 0x0022a400080011ff */
[----:B--2---:R-:W-:Y:S05]  /*bc90*/  @!P0 NANOSLEEP.SYNCS 0x989680 ;  /* 0x009896800000895d */ /* 0x004fea0003900000 */
[----:B------:R-:W2:Y:S02]  /*bca0*/  @!P0 SYNCS.PHASECHK.TRANS64 P0, [R0+URZ+0x40], R5 ;  /* 0x00004005000085a7 */ /* 0x000ea400080010ff */
[----:B--2---:R-:W-:Y:S05]  /*bcb0*/  @!P0 BRA `(.L_x_125) ;  /* 0xfffffffc00f08947 */ /* 0x004fea000383ffff */
[----:B------:R-:W-:Y:S05]  /*bcc0*/  BRA `(.L_x_124) ;  /* 0xffffffc000287947 */ /* 0x000fea000383ffff */
.L_x_133:
[----:B-1----:R1:W2:Y:S02]  /*bcd0*/  SYNCS.PHASECHK.TRANS64.TRYWAIT P0, [R0+URZ+0x40], R5 ;  /* 0x00004005000075a7 */ /* 0x0022a400080011ff */
[----:B--2---:R-:W-:Y:S05]  /*bce0*/  @!P0 NANOSLEEP.SYNCS 0x989680 ;  /* 0x009896800000895d */ /* 0x004fea0003900000 */
[----:B------:R-:W2:Y:S02]  /*bcf0*/  @!P0 SYNCS.PHASECHK.TRANS64 P0, [R0+URZ+0x40], R5 ;  /* 0x00004005000085a7 */ /* 0x000ea400080010ff */
[----:B--2---:R-:W-:Y:S05]  /*bd00*/  @!P0 BRA `(.L_x_133) ;  /* 0xfffffffc00f08947 */ /* 0x004fea000383ffff */
[----:B------:R-:W-:Y:S05]  /*bd10*/  BRA `(.L_x_132) ;  /* 0xffffffc8007c7947 */ /* 0x000fea000383ffff */
.L_x_141:
[----:B-1----:R1:W2:Y:S02]  /*bd20*/  SYNCS.PHASECHK.TRANS64.TRYWAIT P0, [R0+URZ+0x40], R5 ;  /* 0x00004005000075a7 */ /* 0x0022a400080011ff */
[----:B--2---:R-:W-:Y:S05]  /*bd30*/  @!P0 NANOSLEEP.SYNCS 0x989680 ;  /* 0x009896800000895d */ /* 0x004fea0003900000 */
[----:B------:R-:W2:Y:S02]  /*bd40*/  @!P0 SYNCS.PHASECHK.TRANS64 P0, [R0+URZ+0x40], R5 ;  /* 0x00004005000085a7 */ /* 0x000ea400080010ff */
[----:B--2---:R-:W-:Y:S05]  /*bd50*/  @!P0 BRA `(.L_x_141) ;  /* 0xfffffffc00f08947 */ /* 0x004fea000383ffff */
[----:B------:R-:W-:Y:S05]  /*bd60*/  BRA `(.L_x_140) ;  /* 0xffffffd000e07947 */ /* 0x000fea000383ffff */
.L_x_149:
[----:B-1----:R1:W2:Y:S02]  /*bd70*/  SYNCS.PHASECHK.TRANS64.TRYWAIT P0, [R0+URZ+0x40], R5 ;  /* 0x00004005000075a7 */ /* 0x0022a400080011ff */
[----:B--2---:R-:W-:Y:S05]  /*bd80*/  @!P0 NANOSLEEP.SYNCS 0x989680 ;  /* 0x009896800000895d */ /* 0x004fea0003900000 */
[----:B------:R-:W2:Y:S02]  /*bd90*/  @!P0 SYNCS.PHASECHK.TRANS64 P0, [R0+URZ+0x40], R5 ;  /* 0x00004005000085a7 */ /* 0x000ea400080010ff */
[----:B--2---:R-:W-:Y:S05]  /*bda0*/  @!P0 BRA `(.L_x_149) ;  /* 0xfffffffc00f08947 */ /* 0x004fea000383ffff */
[----:B------:R-:W-:Y:S05]  /*bdb0*/  BRA `(.L_x_148) ;  /* 0xffffffdc00387947 */ /* 0x000fea000383ffff */
.L_x_157:
[----:B--2---:R2:W3:Y:S02]  /*bdc0*/  SYNCS.PHASECHK.TRANS64.TRYWAIT P0, [R0+URZ+0x40], R91 ;  /* 0x0000405b000075a7 */ /* 0x0044e400080011ff */
[----:B---3--:R-:W-:Y:S05]  /*bdd0*/  @!P0 NANOSLEEP.SYNCS 0x989680 ;  /* 0x009896800000895d */ /* 0x008fea0003900000 */
[----:B------:R-:W3:Y:S02]  /*bde0*/  @!P0 SYNCS.PHASECHK.TRANS64 P0, [R0+URZ+0x40], R91 ;  /* 0x0000405b000085a7 */ /* 0x000ee400080010ff */
[----:B---3--:R-:W-:Y:S05]  /*bdf0*/  @!P0 BRA `(.L_x_157) ;  /* 0xfffffffc00f08947 */ /* 0x008fea000383ffff */
[----:B------:R-:W-:Y:S05]  /*be00*/  BRA `(.L_x_156) ;  /* 0xffffffe400907947 */ /* 0x000fea000383ffff */
        .weak           $__internal_0_$__cuda_sm10x_tcgen05_guardrail_trap_col_being_dealloced_not_returned_by_alloc
        .type           $__internal_0_$__cuda_sm10x_tcgen05_guardrail_trap_col_being_dealloced_not_returned_by_alloc,@function
        .size           $__internal_0_$__cuda_sm10x_tcgen05_guardrail_trap_col_being_dealloced_not_returned_by_alloc,($__internal_1_$__cuda_sm10x_tcgen05_guardrail_trap_phase_invalid_during_alloc - $__internal_0_$__cuda_sm10x_tcgen05_guardrail_trap_col_being_dealloced_not_returned_by_alloc)
$__internal_0_$__cuda_sm10x_tcgen05_guardrail_trap_col_being_dealloced_not_returned_by_alloc:
[----:B------:R-:W-:Y:S05]  /*be10*/  BPT.TRAP 0x1 ;  /* 0x000000040000795c */ /* 0x000fea0000300000 */
[----:B------:R-:W-:-:S04]  /*be20*/  HFMA2 R3, -RZ, RZ, 0, 0 ;  /* 0x00000000ff037431 */ /* 0x000fc800000001ff */
[----:B------:R-:W-:Y:S05]  /*be30*/  RET.REL.NODEC R2 `(_ZN7cutlass13device_kernelINS_4gemm6kernel13GemmUniversalIN4cute5tupleIJiiiiEEENS1_10collective13CollectiveMmaINS1_35MainloopSm100TmaUmmaWarpSpecializedILi4ELi2ELi4ENS5_IJNS4_1CILi1EEESB_SB_EEEEENS5_IJNSA_ILi64EEENSA_ILi256EEENSA_ILi32EEEEEENS_10tfloat32_tENS5_IJSB_llEEESI_NS5_IJlSB_lEEENS4_8TiledMMAINS4_8MMA_AtomIJNS4_17SM100_MMA_TF32_SSISI_SI_fLi64ELi256ELNS4_4UMMA5MajorE1ELSP_0ELNSO_7ScaleInE0ELSQ_0EEEEEENS4_6LayoutISC_NS5_IJNSA_ILi0EEESU_SU_EEEEENS5_IJNS4_10UnderscoreESX_SX_EEEEENS4_13SM90_TMA_LOADENS4_14ComposedLayoutINS4_7SwizzleILi2ELi5ELi2EEENS4_18smem_ptr_flag_bitsILi32EEENST_INS5_IJSG_NSA_ILi4EEEEEENS5_IJSB_SG_EEEEEEEvNS4_8identityES10_NS11_INS12_ILi3ELi4ELi3EEES15_NST_INS5_IJNSA_ILi8EEESG_EEENS5_IJSG_SB_EEEEEEEvS1B_EENS_8epilogue10collective18CollectiveEpilogueINS1J_23Sm100TmaWarpSpecializedILi4ELi2ELi16ELb1ELb0EEEJSH_NS5_IJNST_ISE_SB_EENST_ISG_SB_EEEEESI_SK_SI_SK_NS1J_6fusion15FusionCallbacksIS1N_NS1R_17LinearCombinationISI_fSI_fLNS_15FloatRoundStyleE2EEESH_S1Q_JEEENS4_5SM1004TMEM4LOAD26SM100_TMEM_LOAD_16dp128b8xES10_S1H_NS4_17SM75_U32x4_LDSM_NENS4_14SM90_TMA_STOREES1H_NS4_17SM90_U32x4_STSM_NENS4_39AutoVectorizingCopyWithAssumedAlignmentILi128EEEEEEvvEEEEvNT_6ParamsE) ;  /* 0xffffff4002707950 */ /* 0x000fea0003c3ffff */
        .weak           $__internal_1_$__cuda_sm10x_tcgen05_guardrail_trap_phase_invalid_during_alloc
        .type           $__internal_1_$__cuda_sm10x_tcgen05_guardrail_trap_phase_invalid_during_alloc,@function
        .size           $__internal_1_$__cuda_sm10x_tcgen05_guardrail_trap_phase_invalid_during_alloc,($__internal_2_$__cuda_sm10x_tcgen05_guardrail_trap_unallocated_columns_being_dealloced - $__internal_1_$__cuda_sm10x_tcgen05_guardrail_trap_phase_invalid_during_alloc)
$__internal_1_$__cuda_sm10x_tcgen05_guardrail_trap_phase_invalid_during_alloc:
[----:B------:R-:W-:Y:S05]  /*be40*/  BPT.TRAP 0x1 ;  /* 0x000000040000795c */ /* 0x000fea0000300000 */
[----:B------:R-:W-:-:S04]  /*be50*/  MOV R3, 0x0 ;  /* 0x0000000000037802 */ /* 0x000fc80000000f00 */
[----:B------:R-:W-:Y:S05]  /*be60*/  RET.REL.NODEC R2 `(_ZN7cutlass13device_kernelINS_4gemm6kernel13GemmUniversalIN4cute5tupleIJiiiiEEENS1_10collective13CollectiveMmaINS1_35MainloopSm100TmaUmmaWarpSpecializedILi4ELi2ELi4ENS5_IJNS4_1CILi1EEESB_SB_EEEEENS5_IJNSA_ILi64EEENSA_ILi256EEENSA_ILi32EEEEEENS_10tfloat32_tENS5_IJSB_llEEESI_NS5_IJlSB_lEEENS4_8TiledMMAINS4_8MMA_AtomIJNS4_17SM100_MMA_TF32_SSISI_SI_fLi64ELi256ELNS4_4UMMA5MajorE1ELSP_0ELNSO_7ScaleInE0ELSQ_0EEEEEENS4_6LayoutISC_NS5_IJNSA_ILi0EEESU_SU_EEEEENS5_IJNS4_10UnderscoreESX_SX_EEEEENS4_13SM90_TMA_LOADENS4_14ComposedLayoutINS4_7SwizzleILi2ELi5ELi2EEENS4_18smem_ptr_flag_bitsILi32EEENST_INS5_IJSG_NSA_ILi4EEEEEENS5_IJSB_SG_EEEEEEEvNS4_8identityES10_NS11_INS12_ILi3ELi4ELi3EEES15_NST_INS5_IJNSA_ILi8EEESG_EEENS5_IJSG_SB_EEEEEEEvS1B_EENS_8epilogue10collective18CollectiveEpilogueINS1J_23Sm100TmaWarpSpecializedILi4ELi2ELi16ELb1ELb0EEEJSH_NS5_IJNST_ISE_SB_EENST_ISG_SB_EEEEESI_SK_SI_SK_NS1J_6fusion15FusionCallbacksIS1N_NS1R_17LinearCombinationISI_fSI_fLNS_15FloatRoundStyleE2EEESH_S1Q_JEEENS4_5SM1004TMEM4LOAD26SM100_TMEM_LOAD_16dp128b8xES10_S1H_NS4_17SM75_U32x4_LDSM_NENS4_14SM90_TMA_STOREES1H_NS4_17SM90_U32x4_STSM_NENS4_39AutoVectorizingCopyWithAssumedAlignmentILi128EEEEEEvvEEEEvNT_6ParamsE) ;  /* 0xffffff4002647950 */ /* 0x000fea0003c3ffff */
        .weak           $__internal_2_$__cuda_sm10x_tcgen05_guardrail_trap_unallocated_columns_being_dealloced
        .type           $__internal_2_$__cuda_sm10x_tcgen05_guardrail_trap_unallocated_columns_being_dealloced,@function
        .size           $__internal_2_$__cuda_sm10x_tcgen05_guardrail_trap_unallocated_columns_being_dealloced,(.L_x_220 - $__internal_2_$__cuda_sm10x_tcgen05_guardrail_trap_unallocated_columns_being_dealloced)
$__internal_2_$__cuda_sm10x_tcgen05_guardrail_trap_unallocated_columns_being_dealloced:
[----:B------:R-:W-:Y:S05]  /*be70*/  BPT.TRAP 0x1 ;  /* 0x000000040000795c */ /* 0x000fea0000300000 */
[----:B------:R-:W-:-:S04]  /*be80*/  HFMA2 R3, -RZ, RZ, 0, 0 ;  /* 0x00000000ff037431 */ /* 0x000fc800000001ff */
[----:B------:R-:W-:Y:S05]  /*be90*/  RET.REL.NODEC R2 `(_ZN7cutlass13device_kernelINS_4gemm6kernel13GemmUniversalIN4cute5tupleIJiiiiEEENS1_10collective13CollectiveMmaINS1_35MainloopSm100TmaUmmaWarpSpecializedILi4ELi2ELi4ENS5_IJNS4_1CILi1EEESB_SB_EEEEENS5_IJNSA_ILi64EEENSA_ILi256EEENSA_ILi32EEEEEENS_10tfloat32_tENS5_IJSB_llEEESI_NS5_IJlSB_lEEENS4_8TiledMMAINS4_8MMA_AtomIJNS4_17SM100_MMA_TF32_SSISI_SI_fLi64ELi256ELNS4_4UMMA5MajorE1ELSP_0ELNSO_7ScaleInE0ELSQ_0EEEEEENS4_6LayoutISC_NS5_IJNSA_ILi0EEESU_SU_EEEEENS5_IJNS4_10UnderscoreESX_SX_EEEEENS4_13SM90_TMA_LOADENS4_14ComposedLayoutINS4_7SwizzleILi2ELi5ELi2EEENS4_18smem_ptr_flag_bitsILi32EEENST_INS5_IJSG_NSA_ILi4EEEEEENS5_IJSB_SG_EEEEEEEvNS4_8identityES10_NS11_INS12_ILi3ELi4ELi3EEES15_NST_INS5_IJNSA_ILi8EEESG_EEENS5_IJSG_SB_EEEEEEEvS1B_EENS_8epilogue10collective18CollectiveEpilogueINS1J_23Sm100TmaWarpSpecializedILi4ELi2ELi16ELb1ELb0EEEJSH_NS5_IJNST_ISE_SB_EENST_ISG_SB_EEEEESI_SK_SI_SK_NS1J_6fusion15FusionCallbacksIS1N_NS1R_17LinearCombinationISI_fSI_fLNS_15FloatRoundStyleE2EEESH_S1Q_JEEENS4_5SM1004TMEM4LOAD26SM100_TMEM_LOAD_16dp128b8xES10_S1H_NS4_17SM75_U32x4_LDSM_NENS4_14SM90_TMA_STOREES1H_NS4_17SM90_U32x4_STSM_NENS4_39AutoVectorizingCopyWithAssumedAlignmentILi128EEEEEEvvEEEEvNT_6ParamsE) ;  /* 0xffffff4002587950 */ /* 0x000fea0003c3ffff */
.L_x_219:
[----:B------:R-:W-:-:S00]  /*bea0*/  BRA `(.L_x_219) ;  /* 0xfffffffc00fc7947 */ /* 0x000fc0000383ffff */
[----:B------:R-:W-:-:S00]  /*beb0*/  NOP ;  /* 0x0000000000007918 */ /* 0x000fc00000000000 */
        /* <DEDUP_REMOVED lines=12> */
.L_x_220:


//--------------------- .nv.global.init           --------------------------
	.section	.nv.global.init,"aw",@progbits
.nv.global.init:
	.type		$str$27,@object
	.size		$str$27,($str$28 - $str$27)
$str$27:
        /*0000*/ 	.byte	0x28, 0x61, 0x64, 0x64, 0x72, 0x65, 0x73, 0x73, 0x20, 0x26, 0x20, 0x6d, 0x61, 0x73, 0x6b, 0x29
        /*0010*/ 	.byte	0x20, 0x3d, 0x3d, 0x20, 0x30, 0x00
	.type		$str$28,@object
	.size		$str$28,($str$26 - $str$28)
$str$28:
        /*0016*/ 	.byte	0x2f, 0x74, 0x6d, 0x70, 0x2f, 0x63, 0x75, 0x74, 0x6c, 0x61, 0x73, 0x73, 0x5f, 0x73, 0x77, 0x65
        /*0026*/ 	.byte	0x65, 0x70, 0x5f, 0x73, 0x72, 0x63, 0x2f, 0x69, 0x6e, 0x63, 0x6c, 0x75, 0x64, 0x65, 0x2f, 0x63
        /*0036*/ 	.byte	0x75, 0x74, 0x65, 0x2f, 0x70, 0x6f, 0x69, 0x6e, 0x74, 0x65, 0x72, 0x5f, 0x66, 0x6c, 0x61, 0x67
        /*0046*/ 	.byte	0x67, 0x65, 0x64, 0x2e, 0x68, 0x70, 0x70, 0x00
	.type		$str$26,@object
	.size		$str$26,($str$25 - $str$26)
$str$26:
        /*004e*/ 	.byte	0x2f, 0x74, 0x6d, 0x70, 0x2f, 0x63, 0x75, 0x74, 0x6c, 0x61, 0x73, 0x73, 0x5f, 0x73, 0x77, 0x65
        /*005e*/ 	.byte	0x65, 0x70, 0x5f, 0x73, 0x72, 0x63, 0x2f, 0x69, 0x6e, 0x63, 0x6c, 0x75, 0x64, 0x65, 0x2f, 0x63
        /*006e*/ 	.byte	0x75, 0x74, 0x65, 0x2f, 0x61, 0x74, 0x6f, 0x6d, 0x2f, 0x63, 0x6f, 0x70, 0x79, 0x5f, 0x74, 0x72
        /*007e*/ 	.byte	0x61, 0x69, 0x74, 0x73, 0x5f, 0x73, 0x6d, 0x31, 0x30, 0x30, 0x2e, 0x68, 0x70, 0x70, 0x00
	.type		$str$25,@object
	.size		$str$25,(__unnamed_1 - $str$25)
$str$25:
        /*008d*/ 	.byte	0x28, 0x28, 0x75, 0x69, 0x6e, 0x74, 0x33, 0x32, 0x5f, 0x74, 0x28, 0x74, 0x68, 0x72, 0x65, 0x61
        /*009d*/ 	.byte	0x64, 0x49, 0x64, 0x78, 0x2e, 0x78, 0x29, 0x20, 0x2f, 0x20, 0x33, 0x32, 0x29, 0x20, 0x25, 0x20
        /*00ad*/ 	.byte	0x34, 0x29, 0x20, 0x3d, 0x3d, 0x20, 0x28, 0x28, 0x28, 0x74, 0x6d, 0x65, 0x6d, 0x5f, 0x61, 0x64
        /*00bd*/ 	.byte	0x64, 0x72, 0x20, 0x3e, 0x3e, 0x20, 0x31, 0x36, 0x29, 0x20, 0x2f, 0x20, 0x33, 0x32, 0x29, 0x20
        /*00cd*/ 	.byte	0x25, 0x20, 0x34, 0x29, 0x00
	.type		__unnamed_1,@object
	.size		__unnamed_1,(__unnamed_2 - __unnamed_1)
__unnamed_1:
        /*00d2*/ 	.byte	0x61, 0x75, 0x74, 0x6f, 0x20, 0x63, 0x75, 0x74, 0x65, 0x3a, 0x3a, 0x61, 0x73, 0x5f, 0x70, 0x6f
        /* <DEDUP_REMOVED lines=24> */
        /*0262*/ 	.byte	0x30, 0x34, 0x38, 0x3e, 0x3e, 0x3e, 0x3e, 0x5d, 0x00
	.type		__unnamed_2,@object
	.size		__unnamed_2,(.L_2 - __unnamed_2)
__unnamed_2:
        /* <DEDUP_REMOVED lines=45> */
        /*053b*/ 	.byte	0x3e, 0x3e, 0x3e, 0x5d, 0x00
.L_2:


//--------------------- .nv.shared._ZN7cutlass13device_kernelINS_4gemm6kernel13GemmUniversalIN4cute5tupleIJiiiiEEENS1_10collective13CollectiveMmaINS1_35MainloopSm100TmaUmmaWarpSpecializedILi4ELi2ELi4ENS5_IJNS4_1CILi1EEESB_SB_EEEEENS5_IJNSA_ILi64EEENSA_ILi256EEENSA_ILi32EEEEEENS_10tfloat32_tENS5_IJSB_llEEESI_NS5_IJlSB_lEEENS4_8TiledMMAINS4_8MMA_AtomIJNS4_17SM100_MMA_TF32_SSISI_SI_fLi64ELi256ELNS4_4UMMA5MajorE1ELSP_0ELNSO_7ScaleInE0ELSQ_0EEEEEENS4_6LayoutISC_NS5_IJNSA_ILi0EEESU_SU_EEEEENS5_IJNS4_10UnderscoreESX_SX_EEEEENS4_13SM90_TMA_LOADENS4_14ComposedLayoutINS4_7SwizzleILi2ELi5ELi2EEENS4_18smem_ptr_flag_bitsILi32EEENST_INS5_IJSG_NSA_ILi4EEEEEENS5_IJSB_SG_EEEEEEEvNS4_8identityES10_NS11_INS12_ILi3ELi4ELi3EEES15_NST_INS5_IJNSA_ILi8EEESG_EEENS5_IJSG_SB_EEEEEEEvS1B_EENS_8epilogue10collective18CollectiveEpilogueINS1J_23Sm100TmaWarpSpecializedILi4ELi2ELi16ELb1ELb0EEEJSH_NS5_IJNST_ISE_SB_EENST_ISG_SB_EEEEESI_SK_SI_SK_NS1J_6fusion15FusionCallbacksIS1N_NS1R_17LinearCombinationISI_fSI_fLNS_15FloatRoundStyleE2EEESH_S1Q_JEEENS4_5SM1004TMEM4LOAD26SM100_TMEM_LOAD_16dp128b8xES10_S1H_NS4_17SM75_U32x4_LDSM_NENS4_14SM90_TMA_STOREES1H_NS4_17SM90_U32x4_STSM_NENS4_39AutoVectorizingCopyWithAssumedAlignmentILi128EEEEEEvvEEEEvNT_6ParamsE --------------------------
	.section	.nv.shared._ZN7cutlass13device_kernelINS_4gemm6kernel13GemmUniversalIN4cute5tupleIJiiiiEEENS1_10collective13CollectiveMmaINS1_35MainloopSm100TmaUmmaWarpSpecializedILi4ELi2ELi4ENS5_IJNS4_1CILi1EEESB_SB_EEEEENS5_IJNSA_ILi64EEENSA_ILi256EEENSA_ILi32EEEEEENS_10tfloat32_tENS5_IJSB_llEEESI_NS5_IJlSB_lEEENS4_8TiledMMAINS4_8MMA_AtomIJNS4_17SM100_MMA_TF32_SSISI_SI_fLi64ELi256ELNS4_4UMMA5MajorE1ELSP_0ELNSO_7ScaleInE0ELSQ_0EEEEEENS4_6LayoutISC_NS5_IJNSA_ILi0EEESU_SU_EEEEENS5_IJNS4_10UnderscoreESX_SX_EEEEENS4_13SM90_TMA_LOADENS4_14ComposedLayoutINS4_7SwizzleILi2ELi5ELi2EEENS4_18smem_ptr_flag_bitsILi32EEENST_INS5_IJSG_NSA_ILi4EEEEEENS5_IJSB_SG_EEEEEEEvNS4_8identityES10_NS11_INS12_ILi3ELi4ELi3EEES15_NST_INS5_IJNSA_ILi8EEESG_EEENS5_IJSG_SB_EEEEEEEvS1B_EENS_8epilogue10collective18CollectiveEpilogueINS1J_23Sm100TmaWarpSpecializedILi4ELi2ELi16ELb1ELb0EEEJSH_NS5_IJNST_ISE_SB_EENST_ISG_SB_EEEEESI_SK_SI_SK_NS1J_6fusion15FusionCallbacksIS1N_NS1R_17LinearCombinationISI_fSI_fLNS_15FloatRoundStyleE2EEESH_S1Q_JEEENS4_5SM1004TMEM4LOAD26SM100_TMEM_LOAD_16dp128b8xES10_S1H_NS4_17SM75_U32x4_LDSM_NENS4_14SM90_TMA_STOREES1H_NS4_17SM90_U32x4_STSM_NENS4_39AutoVectorizingCopyWithAssumedAlignmentILi128EEEEEEvvEEEEvNT_6ParamsE,"aw",@nobits
	.sectionflags	@""
	.align	16
	.zero		1024


//--------------------- .nv.shared.reserved.0     --------------------------
	.section	.nv.shared.reserved.0,"aw",@nobits
	.weak		__nv_reservedSMEM_offset_0_alias
	.size		__nv_reservedSMEM_offset_0_alias, 0, 64
	.other		__nv_reservedSMEM_offset_0_alias,@"STO_CUDA_RESERVED_SHARED STV_DEFAULT"
__nv_reservedSMEM_offset_0_alias:
	.zero		0
.nv.shared.reserved.0:
	.zero		64
	.weak		__nv_reservedSMEM_tcgen05_partition
	.type		__nv_reservedSMEM_tcgen05_partition,@object
	.size		__nv_reservedSMEM_tcgen05_partition,(.L_0 - __nv_reservedSMEM_tcgen05_partition)
__nv_reservedSMEM_tcgen05_partition:
	.zero		32
.L_0:


//--------------------- .nv.global                --------------------------
	.section	.nv.global,"aw",@nobits
.nv.global:
	.type		_ZN40_INTERNAL_854cc3e4_4_k_cu_5ebea21b_366374cute1_E,@object
	.size		_ZN40_INTERNAL_854cc3e4_4_k_cu_5ebea21b_366374cute1_E,(_ZN40_INTERNAL_854cc3e4_4_k_cu_5ebea21b_366374cuda3std3__45__cpo6cbeginE - _ZN40_INTERNAL_854cc3e4_4_k_cu_5ebea21b_366374cute1_E)
_ZN40_INTERNAL_854cc3e4_4_k_cu_5ebea21b_366374cute1_E:
	.zero		1
	.type		_ZN40_INTERNAL_854cc3e4_4_k_cu_5ebea21b_366374cuda3std3__45__cpo6cbeginE,@object
	.size		_ZN40_INTERNAL_854cc3e4_4_k_cu_5ebea21b_366374cuda3std3__45__cpo6cbeginE,(_ZN40_INTERNAL_854cc3e4_4_k_cu_5ebea21b_366374cuda3std3__48in_placeE - _ZN40_INTERNAL_854cc3e4_4_k_cu_5ebea21b_366374cuda3std3__45__cpo6cbeginE)
_ZN40_INTERNAL_854cc3e4_4_k_cu_5ebea21b_366374cuda3std3__45__cpo6cbeginE:
	.zero		1
	.type		_ZN40_INTERNAL_854cc3e4_4_k_cu_5ebea21b_366374cuda3std3__48in_placeE,@object
	.size		_ZN40_INTERNAL_854cc3e4_4_k_cu_5ebea21b_366374cuda3std3__48in_placeE,(_ZN40_INTERNAL_854cc3e4_4_k_cu_5ebea21b_366374cuda3std6ranges3__45__cpo9iter_moveE - _ZN40_INTERNAL_854cc3e4_4_k_cu_5ebea21b_366374cuda3std3__48in_placeE)
_ZN40_INTERNAL_854cc3e4_4_k_cu_5ebea21b_366374cuda3std3__48in_placeE:
	.zero		1
	.type		_ZN40_INTERNAL_854cc3e4_4_k_cu_5ebea21b_366374cuda3std6ranges3__45__cpo9iter_moveE,@object
	.size		_ZN40_INTERNAL_854cc3e4_4_k_cu_5ebea21b_366374cuda3std6ranges3__45__cpo9iter_moveE,(_ZN40_INTERNAL_854cc3e4_4_k_cu_5ebea21b_366374cuda3std3__45__cpo5beginE - _ZN40_INTERNAL_854cc3e4_4_k_cu_5ebea21b_366374cuda3std6ranges3__45__cpo9iter_moveE)
_ZN40_INTERNAL_854cc3e4_4_k_cu_5ebea21b_366374cuda3std6ranges3__45__cpo9iter_moveE:
	.zero		1
	.type		_ZN40_INTERNAL_854cc3e4_4_k_cu_5ebea21b_366374cuda3std3__45__cpo5beginE,@object
	.size		_ZN40_INTERNAL_854cc3e4_4_k_cu_5ebea21b_366374cuda3std3__45__cpo5beginE,(_ZN40_INTERNAL_854cc3e4_4_k_cu_5ebea21b_366374cuda3std3__442_GLOBAL__N__854cc3e4_4_k_cu_5ebea21b_366376ignoreE - _ZN40_INTERNAL_854cc3e4_4_k_cu_5ebea21b_366374cuda3std3__45__cpo5beginE)
_ZN40_INTERNAL_854cc3e4_4_k_cu_5ebea21b_366374cuda3std3__45__cpo5beginE:
	.zero		1
	.type		_ZN40_INTERNAL_854cc3e4_4_k_cu_5ebea21b_366374cuda3std3__442_GLOBAL__N__854cc3e4_4_k_cu_5ebea21b_366376ignoreE,@object
	.size		_ZN40_INTERNAL_854cc3e4_4_k_cu_5ebea21b_366374cuda3std3__442_GLOBAL__N__854cc3e4_4_k_cu_5ebea21b_366376ignoreE,(_ZN40_INTERNAL_854cc3e4_4_k_cu_5ebea21b_366374cute7productE - _ZN40_INTERNAL_854cc3e4_4_k_cu_5ebea21b_366374cuda3std3__442_GLOBAL__N__854cc3e4_4_k_cu_5ebea21b_366376ignoreE)
_ZN40_INTERNAL_854cc3e4_4_k_cu_5ebea21b_366374cuda3std3__442_GLOBAL__N__854cc3e4_4_k_cu_5ebea21b_366376ignoreE:
	.zero		1
	.type		_ZN40_INTERNAL_854cc3e4_4_k_cu_5ebea21b_366374cute7productE,@object
	.size		_ZN40_INTERNAL_854cc3e4_4_k_cu_5ebea21b_366374cute7productE,(_ZN40_INTERNAL_854cc3e4_4_k_cu_5ebea21b_366374cuda3std3__45__cpo3endE - _ZN40_INTERNAL_854cc3e4_4_k_cu_5ebea21b_366374cute7productE)
_ZN40_INTERNAL_854cc3e4_4_k_cu_5ebea21b_366374cute7productE:
	.zero		1
	.type		_ZN40_INTERNAL_854cc3e4_4_k_cu_5ebea21b_366374cuda3std3__45__cpo3endE,@object
	.size		_ZN40_INTERNAL_854cc3e4_4_k_cu_5ebea21b_366374cuda3std3__45__cpo3endE,(_ZN40_INTERNAL_854cc3e4_4_k_cu_5ebea21b_366374cuda3std3__419piecewise_constructE - _ZN40_INTERNAL_854cc3e4_4_k_cu_5ebea21b_366374cuda3std3__45__cpo3endE)
_ZN40_INTERNAL_854cc3e4_4_k_cu_5ebea21b_366374cuda3std3__45__cpo3endE:
	.zero		1
	.type		_ZN40_INTERNAL_854cc3e4_4_k_cu_5ebea21b_366374cuda3std3__419piecewise_constructE,@object
	.size		_ZN40_INTERNAL_854cc3e4_4_k_cu_5ebea21b_366374cuda3std3__419piecewise_constructE,(_ZN40_INTERNAL_854cc3e4_4_k_cu_5ebea21b_366374cuda3std3__45__cpo4cendE - _ZN40_INTERNAL_854cc3e4_4_k_cu_5ebea21b_366374cuda3std3__419piecewise_constructE)
_ZN40_INTERNAL_854cc3e4_4_k_cu_5ebea21b_366374cuda3std3__419piecewise_constructE:
	.zero		1
	.type		_ZN40_INTERNAL_854cc3e4_4_k_cu_5ebea21b_366374cuda3std3__45__cpo4cendE,@object
	.size		_ZN40_INTERNAL_854cc3e4_4_k_cu_5ebea21b_366374cuda3std3__45__cpo4cendE,(_ZN40_INTERNAL_854cc3e4_4_k_cu_5ebea21b_366374cuda3std6ranges3__45__cpo4swapE - _ZN40_INTERNAL_854cc3e4_4_k_cu_5ebea21b_366374cuda3std3__45__cpo4cendE)
_ZN40_INTERNAL_854cc3e4_4_k_cu_5ebea21b_366374cuda3std3__45__cpo4cendE:
	.zero		1
	.type		_ZN40_INTERNAL_854cc3e4_4_k_cu_5ebea21b_366374cuda3std6ranges3__45__cpo4swapE,@object
	.size		_ZN40_INTERNAL_854cc3e4_4_k_cu_5ebea21b_366374cuda3std6ranges3__45__cpo4swapE,(.L_10 - _ZN40_INTERNAL_854cc3e4_4_k_cu_5ebea21b_366374cuda3std6ranges3__45__cpo4swapE)
_ZN40_INTERNAL_854cc3e4_4_k_cu_5ebea21b_366374cuda3std6ranges3__45__cpo4swapE:
	.zero		1
.L_10:


//--------------------- .nv.constant0._ZN7cutlass13device_kernelINS_4gemm6kernel13GemmUniversalIN4cute5tupleIJiiiiEEENS1_10collective13CollectiveMmaINS1_35MainloopSm100TmaUmmaWarpSpecializedILi4ELi2ELi4ENS5_IJNS4_1CILi1EEESB_SB_EEEEENS5_IJNSA_ILi64EEENSA_ILi256EEENSA_ILi32EEEEEENS_10tfloat32_tENS5_IJSB_llEEESI_NS5_IJlSB_lEEENS4_8TiledMMAINS4_8MMA_AtomIJNS4_17SM100_MMA_TF32_SSISI_SI_fLi64ELi256ELNS4_4UMMA5MajorE1ELSP_0ELNSO_7ScaleInE0ELSQ_0EEEEEENS4_6LayoutISC_NS5_IJNSA_ILi0EEESU_SU_EEEEENS5_IJNS4_10UnderscoreESX_SX_EEEEENS4_13SM90_TMA_LOADENS4_14ComposedLayoutINS4_7SwizzleILi2ELi5ELi2EEENS4_18smem_ptr_flag_bitsILi32EEENST_INS5_IJSG_NSA_ILi4EEEEEENS5_IJSB_SG_EEEEEEEvNS4_8identityES10_NS11_INS12_ILi3ELi4ELi3EEES15_NST_INS5_IJNSA_ILi8EEESG_EEENS5_IJSG_SB_EEEEEEEvS1B_EENS_8epilogue10collective18CollectiveEpilogueINS1J_23Sm100TmaWarpSpecializedILi4ELi2ELi16ELb1ELb0EEEJSH_NS5_IJNST_ISE_SB_EENST_ISG_SB_EEEEESI_SK_SI_SK_NS1J_6fusion15FusionCallbacksIS1N_NS1R_17LinearCombinationISI_fSI_fLNS_15FloatRoundStyleE2EEESH_S1Q_JEEENS4_5SM1004TMEM4LOAD26SM100_TMEM_LOAD_16dp128b8xES10_S1H_NS4_17SM75_U32x4_LDSM_NENS4_14SM90_TMA_STOREES1H_NS4_17SM90_U32x4_STSM_NENS4_39AutoVectorizingCopyWithAssumedAlignmentILi128EEEEEEvvEEEEvNT_6ParamsE --------------------------
	.section	.nv.constant0._ZN7cutlass13device_kernelINS_4gemm6kernel13GemmUniversalIN4cute5tupleIJiiiiEEENS1_10collective13CollectiveMmaINS1_35MainloopSm100TmaUmmaWarpSpecializedILi4ELi2ELi4ENS5_IJNS4_1CILi1EEESB_SB_EEEEENS5_IJNSA_ILi64EEENSA_ILi256EEENSA_ILi32EEEEEENS_10tfloat32_tENS5_IJSB_llEEESI_NS5_IJlSB_lEEENS4_8TiledMMAINS4_8MMA_AtomIJNS4_17SM100_MMA_TF32_SSISI_SI_fLi64ELi256ELNS4_4UMMA5MajorE1ELSP_0ELNSO_7ScaleInE0ELSQ_0EEEEEENS4_6LayoutISC_NS5_IJNSA_ILi0EEESU_SU_EEEEENS5_IJNS4_10UnderscoreESX_SX_EEEEENS4_13SM90_TMA_LOADENS4_14ComposedLayoutINS4_7SwizzleILi2ELi5ELi2EEENS4_18smem_ptr_flag_bitsILi32EEENST_INS5_IJSG_NSA_ILi4EEEEEENS5_IJSB_SG_EEEEEEEvNS4_8identityES10_NS11_INS12_ILi3ELi4ELi3EEES15_NST_INS5_IJNSA_ILi8EEESG_EEENS5_IJSG_SB_EEEEEEEvS1B_EENS_8epilogue10collective18CollectiveEpilogueINS1J_23Sm100TmaWarpSpecializedILi4ELi2ELi16ELb1ELb0EEEJSH_NS5_IJNST_ISE_SB_EENST_ISG_SB_EEEEESI_SK_SI_SK_NS1J_6fusion15FusionCallbacksIS1N_NS1R_17LinearCombinationISI_fSI_fLNS_15FloatRoundStyleE2EEESH_S1Q_JEEENS4_5SM1004TMEM4LOAD26SM100_TMEM_LOAD_16dp128b8xES10_S1H_NS4_17SM75_U32x4_LDSM_NENS4_14SM90_TMA_STOREES1H_NS4_17SM90_U32x4_STSM_NENS4_39AutoVectorizingCopyWithAssumedAlignmentILi128EEEEEEvvEEEEvNT_6ParamsE,"a",@progbits
	.sectionflags	@""
	.align	4
.nv.constant0._ZN7cutlass13device_kernelINS_4gemm6kernel13GemmUniversalIN4cute5tupleIJiiiiEEENS1_10collective13CollectiveMmaINS1_35MainloopSm100TmaUmmaWarpSpecializedILi4ELi2ELi4ENS5_IJNS4_1CILi1EEESB_SB_EEEEENS5_IJNSA_ILi64EEENSA_ILi256EEENSA_ILi32EEEEEENS_10tfloat32_tENS5_IJSB_llEEESI_NS5_IJlSB_lEEENS4_8TiledMMAINS4_8MMA_AtomIJNS4_17SM100_MMA_TF32_SSISI_SI_fLi64ELi256ELNS4_4UMMA5MajorE1ELSP_0ELNSO_7ScaleInE0ELSQ_0EEEEEENS4_6LayoutISC_NS5_IJNSA_ILi0EEESU_SU_EEEEENS5_IJNS4_10UnderscoreESX_SX_EEEEENS4_13SM90_TMA_LOADENS4_14ComposedLayoutINS4_7SwizzleILi2ELi5ELi2EEENS4_18smem_ptr_flag_bitsILi32EEENST_INS5_IJSG_NSA_ILi4EEEEEENS5_IJSB_SG_EEEEEEEvNS4_8identityES10_NS11_INS12_ILi3ELi4ELi3EEES15_NST_INS5_IJNSA_ILi8EEESG_EEENS5_IJSG_SB_EEEEEEEvS1B_EENS_8epilogue10collective18CollectiveEpilogueINS1J_23Sm100TmaWarpSpecializedILi4ELi2ELi16ELb1ELb0EEEJSH_NS5_IJNST_ISE_SB_EENST_ISG_SB_EEEEESI_SK_SI_SK_NS1J_6fusion15FusionCallbacksIS1N_NS1R_17LinearCombinationISI_fSI_fLNS_15FloatRoundStyleE2EEESH_S1Q_JEEENS4_5SM1004TMEM4LOAD26SM100_TMEM_LOAD_16dp128b8xES10_S1H_NS4_17SM75_U32x4_LDSM_NENS4_14SM90_TMA_STOREES1H_NS4_17SM90_U32x4_STSM_NENS4_39AutoVectorizingCopyWithAssumedAlignmentILi128EEEEEEvvEEEEvNT_6ParamsE:
	.zero		2944


//--------------------- SYMBOLS --------------------------

	.type		.nv.reservedSmem.offset0,@object
	.size		.nv.reservedSmem.offset0,0x4
	.type		.nv.reservedSmem.cap,@object
	.size		.nv.reservedSmem.cap,0x4
	.type		__assertfail,@function
